	.target	sm_100a

	.elftype	@"ET_EXEC"


//--------------------- .note.nv.tkinfo           --------------------------
	.section	.note.nv.tkinfo,"",@"SHT_NOTE"
	.sectionflags	@"SHF_NOTE_NV_TKINFO"
	.tkinfo
        /*0018*/ 	.word	0x00000002
        /*0030*/ 	.string	""
        /*0030*/ 	.string	"ptxas"
        /*0030*/ 	.string	"Cuda compilation tools, release 13.0, V13.0.88"
        /*0030*/ 	.string	"Build cuda_13.0.r13.0/compiler.36424714_0"
        /*0030*/ 	.string	"-arch sm_100a -m 64 "



//--------------------- .note.nv.cuinfo           --------------------------
	.section	.note.nv.cuinfo,"",@"SHT_NOTE"
	.sectionflags	@"SHF_NOTE_NV_CUINFO"
        /*0018*/ 	.short	0x0002
        /*001a*/ 	.short	0x0064
        /*001c*/ 	.short	0x0082
	.zero		2


//--------------------- .nv.info                  --------------------------
	.section	.nv.info,"",@"SHT_CUDA_INFO"
	.align	4


	//----- nvinfo : EIATTR_REGCOUNT
	.align		4
        /*0000*/ 	.byte	0x04, 0x2f
        /*0002*/ 	.short	(.L_12 - .L_11)
	.align		4
.L_11:
        /*0004*/ 	.word	index@(_ZN7cutlass13device_kernelIN5flash11enable_sm90INS1_16FlashAttnFwdSm90INS1_25CollectiveMainloopFwdSm90ILi2EN4cute5tupleIJNS5_1CILi1EEES8_S8_EEENS6_IJNS7_ILi128EEESA_SA_EEELi128ENS_10bfloat16_tEfNS_4arch4Sm90ELb1ELb0ELb1ELb1ELb0ELb1ELb0ELb1ELb1ELb1ELb0ELb0EEENS1_21CollectiveEpilogueFwdISB_S9_SC_SE_Li256ELb1ELb1ELb0ELb0EEENS1_36VarlenDynamicPersistentTileSchedulerILi128ELi128ELi256ELi128ELb0ELb1ELb1ELb1ELb1ELb1EEEEEEEEEvNT_6ParamsE)
        /*0008*/ 	.word	0x00000004


	//----- nvinfo : EIATTR_FRAME_SIZE
	.align		4
.L_12:
        /*000c*/ 	.byte	0x04, 0x11
        /*000e*/ 	.short	(.L_14 - .L_13)
	.align		4
.L_13:
        /*0010*/ 	.word	index@(_ZN7cutlass13device_kernelIN5flash11enable_sm90INS1_16FlashAttnFwdSm90INS1_25CollectiveMainloopFwdSm90ILi2EN4cute5tupleIJNS5_1CILi1EEES8_S8_EEENS6_IJNS7_ILi128EEESA_SA_EEELi128ENS_10bfloat16_tEfNS_4arch4Sm90ELb1ELb0ELb1ELb1ELb0ELb1ELb0ELb1ELb1ELb1ELb0ELb0EEENS1_21CollectiveEpilogueFwdISB_S9_SC_SE_Li256ELb1ELb1ELb0ELb0EEENS1_36VarlenDynamicPersistentTileSchedulerILi128ELi128ELi256ELi128ELb0ELb1ELb1ELb1ELb1ELb1EEEEEEEEEvNT_6ParamsE)
        /*0014*/ 	.word	0x00000000


	//----- nvinfo : EIATTR_REGCOUNT
	.align		4
.L_14:
        /*0018*/ 	.byte	0x04, 0x2f
        /*001a*/ 	.short	(.L_16 - .L_15)
	.align		4
.L_15:
        /*001c*/ 	.word	index@(_ZN7cutlass13device_kernelIN5flash11enable_sm90INS1_16FlashAttnFwdSm90INS1_25CollectiveMainloopFwdSm90ILi2EN4cute5tupleIJNS5_1CILi1EEES8_S8_EEENS6_IJNS7_ILi128EEESA_SA_EEELi128ENS_10bfloat16_tEfNS_4arch4Sm90ELb1ELb0ELb1ELb1ELb0ELb0ELb0ELb1ELb1ELb1ELb0ELb0EEENS1_21CollectiveEpilogueFwdISB_S9_SC_SE_Li256ELb1ELb1ELb0ELb0EEENS1_36VarlenDynamicPersistentTileSchedulerILi128ELi128ELi256ELi128ELb0ELb1ELb1ELb1ELb1ELb1EEEEEEEEEvNT_6ParamsE)
        /*0020*/ 	.word	0x00000004


	//----- nvinfo : EIATTR_FRAME_SIZE
	.align		4
.L_16:
        /*0024*/ 	.byte	0x04, 0x11
        /*0026*/ 	.short	(.L_18 - .L_17)
	.align		4
.L_17:
        /*0028*/ 	.word	index@(_ZN7cutlass13device_kernelIN5flash11enable_sm90INS1_16FlashAttnFwdSm90INS1_25CollectiveMainloopFwdSm90ILi2EN4cute5tupleIJNS5_1CILi1EEES8_S8_EEENS6_IJNS7_ILi128EEESA_SA_EEELi128ENS_10bfloat16_tEfNS_4arch4Sm90ELb1ELb0ELb1ELb1ELb0ELb0ELb0ELb1ELb1ELb1ELb0ELb0EEENS1_21CollectiveEpilogueFwdISB_S9_SC_SE_Li256ELb1ELb1ELb0ELb0EEENS1_36VarlenDynamicPersistentTileSchedulerILi128ELi128ELi256ELi128ELb0ELb1ELb1ELb1ELb1ELb1EEEEEEEEEvNT_6ParamsE)
        /*002c*/ 	.word	0x00000000


	//----- nvinfo : EIATTR_REGCOUNT
	.align		4
.L_18:
        /*0030*/ 	.byte	0x04, 0x2f
        /*0032*/ 	.short	(.L_20 - .L_19)
	.align		4
.L_19:
        /*0034*/ 	.word	index@(_ZN7cutlass13device_kernelIN5flash11enable_sm90INS1_16FlashAttnFwdSm90INS1_25CollectiveMainloopFwdSm90ILi2EN4cute5tupleIJNS5_1CILi1EEES8_S8_EEENS6_IJNS7_ILi128EEESA_SA_EEELi128ENS_10bfloat16_tEfNS_4arch4Sm90ELb1ELb0ELb1ELb0ELb0ELb0ELb0ELb1ELb1ELb1ELb0ELb0EEENS1_21CollectiveEpilogueFwdISB_S9_SC_SE_Li256ELb0ELb1ELb0ELb0EEENS1_30DynamicPersistentTileSchedulerILi256ELi128ELb0ELb1ELb1EEEEEEEEEvNT_6ParamsE)
        /*0038*/ 	.word	0x00000004


	//----- nvinfo : EIATTR_FRAME_SIZE
	.align		4
.L_20:
        /*003c*/ 	.byte	0x04, 0x11
        /*003e*/ 	.short	(.L_22 - .L_21)
	.align		4
.L_21:
        /*0040*/ 	.word	index@(_ZN7cutlass13device_kernelIN5flash11enable_sm90INS1_16FlashAttnFwdSm90INS1_25CollectiveMainloopFwdSm90ILi2EN4cute5tupleIJNS5_1CILi1EEES8_S8_EEENS6_IJNS7_ILi128EEESA_SA_EEELi128ENS_10bfloat16_tEfNS_4arch4Sm90ELb1ELb0ELb1ELb0ELb0ELb0ELb0ELb1ELb1ELb1ELb0ELb0EEENS1_21CollectiveEpilogueFwdISB_S9_SC_SE_Li256ELb0ELb1ELb0ELb0EEENS1_30DynamicPersistentTileSchedulerILi256ELi128ELb0ELb1ELb1EEEEEEEEEvNT_6ParamsE)
        /*0044*/ 	.word	0x00000000


	//----- nvinfo : EIATTR_REGCOUNT
	.align		4
.L_22:
        /*0048*/ 	.byte	0x04, 0x2f
        /*004a*/ 	.short	(.L_24 - .L_23)
	.align		4
.L_23:
        /*004c*/ 	.word	index@(_ZN7cutlass13device_kernelIN5flash11enable_sm90INS1_16FlashAttnFwdSm90INS1_25CollectiveMainloopFwdSm90ILi2EN4cute5tupleIJNS5_1CILi1EEES8_S8_EEENS6_IJNS7_ILi128EEESA_SA_EEELi128ENS_10bfloat16_tEfNS_4arch4Sm90ELb0ELb1ELb1ELb1ELb0ELb1ELb0ELb1ELb1ELb1ELb0ELb0EEENS1_21CollectiveEpilogueFwdISB_S9_SC_SE_Li256ELb1ELb1ELb0ELb0EEENS1_36VarlenDynamicPersistentTileSchedulerILi128ELi128ELi256ELi128ELb0ELb1ELb1ELb1ELb0ELb1EEEEEEEEEvNT_6ParamsE)
        /*0050*/ 	.word	0x00000004


	//----- nvinfo : EIATTR_FRAME_SIZE
	.align		4
.L_24:
        /*0054*/ 	.byte	0x04, 0x11
        /*0056*/ 	.short	(.L_26 - .L_25)
	.align		4
.L_25:
        /*0058*/ 	.word	index@(_ZN7cutlass13device_kernelIN5flash11enable_sm90INS1_16FlashAttnFwdSm90INS1_25CollectiveMainloopFwdSm90ILi2EN4cute5tupleIJNS5_1CILi1EEES8_S8_EEENS6_IJNS7_ILi128EEESA_SA_EEELi128ENS_10bfloat16_tEfNS_4arch4Sm90ELb0ELb1ELb1ELb1ELb0ELb1ELb0ELb1ELb1ELb1ELb0ELb0EEENS1_21CollectiveEpilogueFwdISB_S9_SC_SE_Li256ELb1ELb1ELb0ELb0EEENS1_36VarlenDynamicPersistentTileSchedulerILi128ELi128ELi256ELi128ELb0ELb1ELb1ELb1ELb0ELb1EEEEEEEEEvNT_6ParamsE)
        /*005c*/ 	.word	0x00000000


	//----- nvinfo : EIATTR_REGCOUNT
	.align		4
.L_26:
        /*0060*/ 	.byte	0x04, 0x2f
        /*0062*/ 	.short	(.L_28 - .L_27)
	.align		4
.L_27:
        /*0064*/ 	.word	index@(_ZN7cutlass13device_kernelIN5flash11enable_sm90INS1_16FlashAttnFwdSm90INS1_25CollectiveMainloopFwdSm90ILi2EN4cute5tupleIJNS5_1CILi1EEES8_S8_EEENS6_IJNS7_ILi128EEESA_SA_EEELi128ENS_10bfloat16_tEfNS_4arch4Sm90ELb0ELb1ELb1ELb1ELb0ELb0ELb0ELb1ELb1ELb1ELb0ELb0EEENS1_21CollectiveEpilogueFwdISB_S9_SC_SE_Li256ELb1ELb1ELb0ELb0EEENS1_36VarlenDynamicPersistentTileSchedulerILi128ELi128ELi256ELi128ELb0ELb1ELb1ELb1ELb0ELb1EEEEEEEEEvNT_6ParamsE)
        /*0068*/ 	.word	0x00000004


	//----- nvinfo : EIATTR_FRAME_SIZE
	.align		4
.L_28:
        /*006c*/ 	.byte	0x04, 0x11
        /*006e*/ 	.short	(.L_30 - .L_29)
	.align		4
.L_29:
        /*0070*/ 	.word	index@(_ZN7cutlass13device_kernelIN5flash11enable_sm90INS1_16FlashAttnFwdSm90INS1_25CollectiveMainloopFwdSm90ILi2EN4cute5tupleIJNS5_1CILi1EEES8_S8_EEENS6_IJNS7_ILi128EEESA_SA_EEELi128ENS_10bfloat16_tEfNS_4arch4Sm90ELb0ELb1ELb1ELb1ELb0ELb0ELb0ELb1ELb1ELb1ELb0ELb0EEENS1_21CollectiveEpilogueFwdISB_S9_SC_SE_Li256ELb1ELb1ELb0ELb0EEENS1_36VarlenDynamicPersistentTileSchedulerILi128ELi128ELi256ELi128ELb0ELb1ELb1ELb1ELb0ELb1EEEEEEEEEvNT_6ParamsE)
        /*0074*/ 	.word	0x00000000


	//----- nvinfo : EIATTR_REGCOUNT
	.align		4
.L_30:
        /*0078*/ 	.byte	0x04, 0x2f
        /*007a*/ 	.short	(.L_32 - .L_31)
	.align		4
.L_31:
        /*007c*/ 	.word	index@(_ZN7cutlass13device_kernelIN5flash11enable_sm90INS1_16FlashAttnFwdSm90INS1_25CollectiveMainloopFwdSm90ILi2EN4cute5tupleIJNS5_1CILi1EEES8_S8_EEENS6_IJNS7_ILi128EEESA_SA_EEELi128ENS_10bfloat16_tEfNS_4arch4Sm90ELb0ELb1ELb1ELb0ELb0ELb0ELb0ELb1ELb1ELb1ELb0ELb0EEENS1_21CollectiveEpilogueFwdISB_S9_SC_SE_Li256ELb0ELb1ELb0ELb0EEENS1_30DynamicPersistentTileSchedulerILi256ELi128ELb0ELb1ELb1EEEEEEEEEvNT_6ParamsE)
        /*0080*/ 	.word	0x00000004


	//----- nvinfo : EIATTR_FRAME_SIZE
	.align		4
.L_32:
        /*0084*/ 	.byte	0x04, 0x11
        /*0086*/ 	.short	(.L_34 - .L_33)
	.align		4
.L_33:
        /*0088*/ 	.word	index@(_ZN7cutlass13device_kernelIN5flash11enable_sm90INS1_16FlashAttnFwdSm90INS1_25CollectiveMainloopFwdSm90ILi2EN4cute5tupleIJNS5_1CILi1EEES8_S8_EEENS6_IJNS7_ILi128EEESA_SA_EEELi128ENS_10bfloat16_tEfNS_4arch4Sm90ELb0ELb1ELb1ELb0ELb0ELb0ELb0ELb1ELb1ELb1ELb0ELb0EEENS1_21CollectiveEpilogueFwdISB_S9_SC_SE_Li256ELb0ELb1ELb0ELb0EEENS1_30DynamicPersistentTileSchedulerILi256ELi128ELb0ELb1ELb1EEEEEEEEEvNT_6ParamsE)
        /*008c*/ 	.word	0x00000000


	//----- nvinfo : EIATTR_REGCOUNT
	.align		4
.L_34:
        /*0090*/ 	.byte	0x04, 0x2f
        /*0092*/ 	.short	(.L_36 - .L_35)
	.align		4
.L_35:
        /*0094*/ 	.word	index@(_ZN7cutlass13device_kernelIN5flash11enable_sm90INS1_16FlashAttnFwdSm90INS1_25CollectiveMainloopFwdSm90ILi2EN4cute5tupleIJNS5_1CILi1EEES8_S8_EEENS6_IJNS7_ILi128EEENS7_ILi176EEESA_EEELi128ENS_10bfloat16_tEfNS_4arch4Sm90ELb0ELb0ELb1ELb1ELb0ELb1ELb0ELb1ELb1ELb1ELb0ELb0EEENS1_21CollectiveEpilogueFwdINS6_IJSA_SA_SB_EEES9_SD_SF_Li256ELb1ELb1ELb0ELb0EEENS1_36VarlenDynamicPersistentTileSchedulerILi128ELi176ELi256ELi128ELb0ELb1ELb1ELb0ELb1ELb1EEEEEEEEEvNT_6ParamsE)
        /*0098*/ 	.word	0x00000004


	//----- nvinfo : EIATTR_FRAME_SIZE
	.align		4
.L_36:
        /*009c*/ 	.byte	0x04, 0x11
        /*009e*/ 	.short	(.L_38 - .L_37)
	.align		4
.L_37:
        /*00a0*/ 	.word	index@(_ZN7cutlass13device_kernelIN5flash11enable_sm90INS1_16FlashAttnFwdSm90INS1_25CollectiveMainloopFwdSm90ILi2EN4cute5tupleIJNS5_1CILi1EEES8_S8_EEENS6_IJNS7_ILi128EEENS7_ILi176EEESA_EEELi128ENS_10bfloat16_tEfNS_4arch4Sm90ELb0ELb0ELb1ELb1ELb0ELb1ELb0ELb1ELb1ELb1ELb0ELb0EEENS1_21CollectiveEpilogueFwdINS6_IJSA_SA_SB_EEES9_SD_SF_Li256ELb1ELb1ELb0ELb0EEENS1_36VarlenDynamicPersistentTileSchedulerILi128ELi176ELi256ELi128ELb0ELb1ELb1ELb0ELb1ELb1EEEEEEEEEvNT_6ParamsE)
        /*00a4*/ 	.word	0x00000000


	//----- nvinfo : EIATTR_REGCOUNT
	.align		4
.L_38:
        /*00a8*/ 	.byte	0x04, 0x2f
        /*00aa*/ 	.short	(.L_40 - .L_39)
	.align		4
.L_39:
        /*00ac*/ 	.word	index@(_ZN7cutlass13device_kernelIN5flash11enable_sm90INS1_16FlashAttnFwdSm90INS1_25CollectiveMainloopFwdSm90ILi2EN4cute5tupleIJNS5_1CILi1EEES8_S8_EEENS6_IJNS7_ILi128EEENS7_ILi176EEESA_EEELi128ENS_10bfloat16_tEfNS_4arch4Sm90ELb0ELb0ELb1ELb1ELb0ELb0ELb0ELb1ELb1ELb1ELb0ELb0EEENS1_21CollectiveEpilogueFwdINS6_IJSA_SA_SB_EEES9_SD_SF_Li256ELb1ELb1ELb0ELb0EEENS1_36VarlenDynamicPersistentTileSchedulerILi128ELi176ELi256ELi128ELb0ELb1ELb1ELb0ELb1ELb1EEEEEEEEEvNT_6ParamsE)
        /*00b0*/ 	.word	0x00000004


	//----- nvinfo : EIATTR_FRAME_SIZE
	.align		4
.L_40:
        /*00b4*/ 	.byte	0x04, 0x11
        /*00b6*/ 	.short	(.L_42 - .L_41)
	.align		4
.L_41:
        /*00b8*/ 	.word	index@(_ZN7cutlass13device_kernelIN5flash11enable_sm90INS1_16FlashAttnFwdSm90INS1_25CollectiveMainloopFwdSm90ILi2EN4cute5tupleIJNS5_1CILi1EEES8_S8_EEENS6_IJNS7_ILi128EEENS7_ILi176EEESA_EEELi128ENS_10bfloat16_tEfNS_4arch4Sm90ELb0ELb0ELb1ELb1ELb0ELb0ELb0ELb1ELb1ELb1ELb0ELb0EEENS1_21CollectiveEpilogueFwdINS6_IJSA_SA_SB_EEES9_SD_SF_Li256ELb1ELb1ELb0ELb0EEENS1_36VarlenDynamicPersistentTileSchedulerILi128ELi176ELi256ELi128ELb0ELb1ELb1ELb0ELb1ELb1EEEEEEEEEvNT_6ParamsE)
        /*00bc*/ 	.word	0x00000000


	//----- nvinfo : EIATTR_REGCOUNT
	.align		4
.L_42:
        /*00c0*/ 	.byte	0x04, 0x2f
        /*00c2*/ 	.short	(.L_44 - .L_43)
	.align		4
.L_43:
        /*00c4*/ 	.word	index@(_ZN7cutlass13device_kernelIN5flash11enable_sm90INS1_16FlashAttnFwdSm90INS1_25CollectiveMainloopFwdSm90ILi2EN4cute5tupleIJNS5_1CILi2EEENS7_ILi1EEES9_EEENS6_IJNS7_ILi128EEENS7_ILi176EEESB_EEELi128ENS_10bfloat16_tEfNS_4arch4Sm90ELb0ELb0ELb1ELb0ELb0ELb0ELb0ELb1ELb1ELb1ELb0ELb0EEENS1_21CollectiveEpilogueFwdINS6_IJSB_SB_SC_EEESA_SE_SG_Li256ELb0ELb1ELb0ELb0EEENS1_29StaticPersistentTileSchedulerILb0EEEEEEEEEvNT_6ParamsE)
        /*00c8*/ 	.word	0x00000004


	//----- nvinfo : EIATTR_FRAME_SIZE
	.align		4
.L_44:
        /*00cc*/ 	.byte	0x04, 0x11
        /*00ce*/ 	.short	(.L_46 - .L_45)
	.align		4
.L_45:
        /*00d0*/ 	.word	index@(_ZN7cutlass13device_kernelIN5flash11enable_sm90INS1_16FlashAttnFwdSm90INS1_25CollectiveMainloopFwdSm90ILi2EN4cute5tupleIJNS5_1CILi2EEENS7_ILi1EEES9_EEENS6_IJNS7_ILi128EEENS7_ILi176EEESB_EEELi128ENS_10bfloat16_tEfNS_4arch4Sm90ELb0ELb0ELb1ELb0ELb0ELb0ELb0ELb1ELb1ELb1ELb0ELb0EEENS1_21CollectiveEpilogueFwdINS6_IJSB_SB_SC_EEESA_SE_SG_Li256ELb0ELb1ELb0ELb0EEENS1_29StaticPersistentTileSchedulerILb0EEEEEEEEEvNT_6ParamsE)
        /*00d4*/ 	.word	0x00000000


	//----- nvinfo : EIATTR_REGCOUNT
	.align		4
.L_46:
        /*00d8*/ 	.byte	0x04, 0x2f
        /*00da*/ 	.short	(.L_48 - .L_47)
	.align		4
.L_47:
        /*00dc*/ 	.word	index@(_ZN7cutlass13device_kernelIN5flash11enable_sm90INS1_16FlashAttnFwdSm90INS1_25CollectiveMainloopFwdSm90ILi2EN4cute5tupleIJNS5_1CILi1EEES8_S8_EEENS6_IJNS7_ILi128EEENS7_ILi176EEESA_EEELi128ENS_10bfloat16_tEfNS_4arch4Sm90ELb0ELb0ELb1ELb0ELb0ELb0ELb0ELb1ELb1ELb1ELb0ELb0EEENS1_21CollectiveEpilogueFwdINS6_IJSA_SA_SB_EEES9_SD_SF_Li256ELb0ELb1ELb0ELb0EEENS1_29StaticPersistentTileSchedulerILb0EEEEEEEEEvNT_6ParamsE)
        /*00e0*/ 	.word	0x00000004


	//----- nvinfo : EIATTR_FRAME_SIZE
	.align		4
.L_48:
        /*00e4*/ 	.byte	0x04, 0x11
        /*00e6*/ 	.short	(.L_50 - .L_49)
	.align		4
.L_49:
        /*00e8*/ 	.word	index@(_ZN7cutlass13device_kernelIN5flash11enable_sm90INS1_16FlashAttnFwdSm90INS1_25CollectiveMainloopFwdSm90ILi2EN4cute5tupleIJNS5_1CILi1EEES8_S8_EEENS6_IJNS7_ILi128EEENS7_ILi176EEESA_EEELi128ENS_10bfloat16_tEfNS_4arch4Sm90ELb0ELb0ELb1ELb0ELb0ELb0ELb0ELb1ELb1ELb1ELb0ELb0EEENS1_21CollectiveEpilogueFwdINS6_IJSA_SA_SB_EEES9_SD_SF_Li256ELb0ELb1ELb0ELb0EEENS1_29StaticPersistentTileSchedulerILb0EEEEEEEEEvNT_6ParamsE)
        /*00ec*/ 	.word	0x00000000


	//----- nvinfo : EIATTR_MIN_STACK_SIZE
	.align		4
.L_50:
        /*00f0*/ 	.byte	0x04, 0x12
        /*00f2*/ 	.short	(.L_52 - .L_51)
	.align		4
.L_51:
        /*00f4*/ 	.word	index@(_ZN7cutlass13device_kernelIN5flash11enable_sm90INS1_16FlashAttnFwdSm90INS1_25CollectiveMainloopFwdSm90ILi2EN4cute5tupleIJNS5_1CILi1EEES8_S8_EEENS6_IJNS7_ILi128EEENS7_ILi176EEESA_EEELi128ENS_10bfloat16_tEfNS_4arch4Sm90ELb0ELb0ELb1ELb0ELb0ELb0ELb0ELb1ELb1ELb1ELb0ELb0EEENS1_21CollectiveEpilogueFwdINS6_IJSA_SA_SB_EEES9_SD_SF_Li256ELb0ELb1ELb0ELb0EEENS1_29StaticPersistentTileSchedulerILb0EEEEEEEEEvNT_6ParamsE)
        /*00f8*/ 	.word	0x00000000


	//----- nvinfo : EIATTR_MIN_STACK_SIZE
	.align		4
.L_52:
        /*00fc*/ 	.byte	0x04, 0x12
        /*00fe*/ 	.short	(.L_54 - .L_53)
	.align		4
.L_53:
        /*0100*/ 	.word	index@(_ZN7cutlass13device_kernelIN5flash11enable_sm90INS1_16FlashAttnFwdSm90INS1_25CollectiveMainloopFwdSm90ILi2EN4cute5tupleIJNS5_1CILi2EEENS7_ILi1EEES9_EEENS6_IJNS7_ILi128EEENS7_ILi176EEESB_EEELi128ENS_10bfloat16_tEfNS_4arch4Sm90ELb0ELb0ELb1ELb0ELb0ELb0ELb0ELb1ELb1ELb1ELb0ELb0EEENS1_21CollectiveEpilogueFwdINS6_IJSB_SB_SC_EEESA_SE_SG_Li256ELb0ELb1ELb0ELb0EEENS1_29StaticPersistentTileSchedulerILb0EEEEEEEEEvNT_6ParamsE)
        /*0104*/ 	.word	0x00000000


	//----- nvinfo : EIATTR_MIN_STACK_SIZE
	.align		4
.L_54:
        /*0108*/ 	.byte	0x04, 0x12
        /*010a*/ 	.short	(.L_56 - .L_55)
	.align		4
.L_55:
        /*010c*/ 	.word	index@(_ZN7cutlass13device_kernelIN5flash11enable_sm90INS1_16FlashAttnFwdSm90INS1_25CollectiveMainloopFwdSm90ILi2EN4cute5tupleIJNS5_1CILi1EEES8_S8_EEENS6_IJNS7_ILi128EEENS7_ILi176EEESA_EEELi128ENS_10bfloat16_tEfNS_4arch4Sm90ELb0ELb0ELb1ELb1ELb0ELb0ELb0ELb1ELb1ELb1ELb0ELb0EEENS1_21CollectiveEpilogueFwdINS6_IJSA_SA_SB_EEES9_SD_SF_Li256ELb1ELb1ELb0ELb0EEENS1_36VarlenDynamicPersistentTileSchedulerILi128ELi176ELi256ELi128ELb0ELb1ELb1ELb0ELb1ELb1EEEEEEEEEvNT_6ParamsE)
        /*0110*/ 	.word	0x00000000


	//----- nvinfo : EIATTR_MIN_STACK_SIZE
	.align		4
.L_56:
        /*0114*/ 	.byte	0x04, 0x12
        /*0116*/ 	.short	(.L_58 - .L_57)
	.align		4
.L_57:
        /*0118*/ 	.word	index@(_ZN7cutlass13device_kernelIN5flash11enable_sm90INS1_16FlashAttnFwdSm90INS1_25CollectiveMainloopFwdSm90ILi2EN4cute5tupleIJNS5_1CILi1EEES8_S8_EEENS6_IJNS7_ILi128EEENS7_ILi176EEESA_EEELi128ENS_10bfloat16_tEfNS_4arch4Sm90ELb0ELb0ELb1ELb1ELb0ELb1ELb0ELb1ELb1ELb1ELb0ELb0EEENS1_21CollectiveEpilogueFwdINS6_IJSA_SA_SB_EEES9_SD_SF_Li256ELb1ELb1ELb0ELb0EEENS1_36VarlenDynamicPersistentTileSchedulerILi128ELi176ELi256ELi128ELb0ELb1ELb1ELb0ELb1ELb1EEEEEEEEEvNT_6ParamsE)
        /*011c*/ 	.word	0x00000000


	//----- nvinfo : EIATTR_MIN_STACK_SIZE
	.align		4
.L_58:
        /*0120*/ 	.byte	0x04, 0x12
        /*0122*/ 	.short	(.L_60 - .L_59)
	.align		4
.L_59:
        /*0124*/ 	.word	index@(_ZN7cutlass13device_kernelIN5flash11enable_sm90INS1_16FlashAttnFwdSm90INS1_25CollectiveMainloopFwdSm90ILi2EN4cute5tupleIJNS5_1CILi1EEES8_S8_EEENS6_IJNS7_ILi128EEESA_SA_EEELi128ENS_10bfloat16_tEfNS_4arch4Sm90ELb0ELb1ELb1ELb0ELb0ELb0ELb0ELb1ELb1ELb1ELb0ELb0EEENS1_21CollectiveEpilogueFwdISB_S9_SC_SE_Li256ELb0ELb1ELb0ELb0EEENS1_30DynamicPersistentTileSchedulerILi256ELi128ELb0ELb1ELb1EEEEEEEEEvNT_6ParamsE)
        /*0128*/ 	.word	0x00000000


	//----- nvinfo : EIATTR_MIN_STACK_SIZE
	.align		4
.L_60:
        /*012c*/ 	.byte	0x04, 0x12
        /*012e*/ 	.short	(.L_62 - .L_61)
	.align		4
.L_61:
        /*0130*/ 	.word	index@(_ZN7cutlass13device_kernelIN5flash11enable_sm90INS1_16FlashAttnFwdSm90INS1_25CollectiveMainloopFwdSm90ILi2EN4cute5tupleIJNS5_1CILi1EEES8_S8_EEENS6_IJNS7_ILi128EEESA_SA_EEELi128ENS_10bfloat16_tEfNS_4arch4Sm90ELb0ELb1ELb1ELb1ELb0ELb0ELb0ELb1ELb1ELb1ELb0ELb0EEENS1_21CollectiveEpilogueFwdISB_S9_SC_SE_Li256ELb1ELb1ELb0ELb0EEENS1_36VarlenDynamicPersistentTileSchedulerILi128ELi128ELi256ELi128ELb0ELb1ELb1ELb1ELb0ELb1EEEEEEEEEvNT_6ParamsE)
        /*0134*/ 	.word	0x00000000


	//----- nvinfo : EIATTR_MIN_STACK_SIZE
	.align		4
.L_62:
        /*0138*/ 	.byte	0x04, 0x12
        /*013a*/ 	.short	(.L_64 - .L_63)
	.align		4
.L_63:
        /*013c*/ 	.word	index@(_ZN7cutlass13device_kernelIN5flash11enable_sm90INS1_16FlashAttnFwdSm90INS1_25CollectiveMainloopFwdSm90ILi2EN4cute5tupleIJNS5_1CILi1EEES8_S8_EEENS6_IJNS7_ILi128EEESA_SA_EEELi128ENS_10bfloat16_tEfNS_4arch4Sm90ELb0ELb1ELb1ELb1ELb0ELb1ELb0ELb1ELb1ELb1ELb0ELb0EEENS1_21CollectiveEpilogueFwdISB_S9_SC_SE_Li256ELb1ELb1ELb0ELb0EEENS1_36VarlenDynamicPersistentTileSchedulerILi128ELi128ELi256ELi128ELb0ELb1ELb1ELb1ELb0ELb1EEEEEEEEEvNT_6ParamsE)
        /*0140*/ 	.word	0x00000000


	//----- nvinfo : EIATTR_MIN_STACK_SIZE
	.align		4
.L_64:
        /*0144*/ 	.byte	0x04, 0x12
        /*0146*/ 	.short	(.L_66 - .L_65)
	.align		4
.L_65:
        /*0148*/ 	.word	index@(_ZN7cutlass13device_kernelIN5flash11enable_sm90INS1_16FlashAttnFwdSm90INS1_25CollectiveMainloopFwdSm90ILi2EN4cute5tupleIJNS5_1CILi1EEES8_S8_EEENS6_IJNS7_ILi128EEESA_SA_EEELi128ENS_10bfloat16_tEfNS_4arch4Sm90ELb1ELb0ELb1ELb0ELb0ELb0ELb0ELb1ELb1ELb1ELb0ELb0EEENS1_21CollectiveEpilogueFwdISB_S9_SC_SE_Li256ELb0ELb1ELb0ELb0EEENS1_30DynamicPersistentTileSchedulerILi256ELi128ELb0ELb1ELb1EEEEEEEEEvNT_6ParamsE)
        /*014c*/ 	.word	0x00000000


	//----- nvinfo : EIATTR_MIN_STACK_SIZE
	.align		4
.L_66:
        /*0150*/ 	.byte	0x04, 0x12
        /*0152*/ 	.short	(.L_68 - .L_67)
	.align		4
.L_67:
        /*0154*/ 	.word	index@(_ZN7cutlass13device_kernelIN5flash11enable_sm90INS1_16FlashAttnFwdSm90INS1_25CollectiveMainloopFwdSm90ILi2EN4cute5tupleIJNS5_1CILi1EEES8_S8_EEENS6_IJNS7_ILi128EEESA_SA_EEELi128ENS_10bfloat16_tEfNS_4arch4Sm90ELb1ELb0ELb1ELb1ELb0ELb0ELb0ELb1ELb1ELb1ELb0ELb0EEENS1_21CollectiveEpilogueFwdISB_S9_SC_SE_Li256ELb1ELb1ELb0ELb0EEENS1_36VarlenDynamicPersistentTileSchedulerILi128ELi128ELi256ELi128ELb0ELb1ELb1ELb1ELb1ELb1EEEEEEEEEvNT_6ParamsE)
        /*0158*/ 	.word	0x00000000


	//----- nvinfo : EIATTR_MIN_STACK_SIZE
	.align		4
.L_68:
        /*015c*/ 	.byte	0x04, 0x12
        /*015e*/ 	.short	(.L_70 - .L_69)
	.align		4
.L_69:
        /*0160*/ 	.word	index@(_ZN7cutlass13device_kernelIN5flash11enable_sm90INS1_16FlashAttnFwdSm90INS1_25CollectiveMainloopFwdSm90ILi2EN4cute5tupleIJNS5_1CILi1EEES8_S8_EEENS6_IJNS7_ILi128EEESA_SA_EEELi128ENS_10bfloat16_tEfNS_4arch4Sm90ELb1ELb0ELb1ELb1ELb0ELb1ELb0ELb1ELb1ELb1ELb0ELb0EEENS1_21CollectiveEpilogueFwdISB_S9_SC_SE_Li256ELb1ELb1ELb0ELb0EEENS1_36VarlenDynamicPersistentTileSchedulerILi128ELi128ELi256ELi128ELb0ELb1ELb1ELb1ELb1ELb1EEEEEEEEEvNT_6ParamsE)
        /*0164*/ 	.word	0x00000000
.L_70:


//--------------------- .nv.compat                --------------------------
	.section	.nv.compat,"",@"SHT_CUDA_COMPAT_INFO"
	.align	4
        /*0000*/ 	.byte	0x02, 0x09, 0x01, 0x00, 0x02, 0x02, 0x01, 0x00, 0x02, 0x05, 0x05, 0x00, 0x03, 0x07, 0x01, 0x01
        /*0010*/ 	.byte	0x02, 0x03, 0x00, 0x00, 0x02, 0x06, 0x01, 0x00, 0x04, 0x0b, 0x08, 0x00, 0x09, 0x00, 0x00, 0x00
        /*0020*/ 	.byte	0x00, 0x00, 0x00, 0x00


//--------------------- .nv.info._ZN7cutlass13device_kernelIN5flash11enable_sm90INS1_16FlashAttnFwdSm90INS1_25CollectiveMainloopFwdSm90ILi2EN4cute5tupleIJNS5_1CILi1EEES8_S8_EEENS6_IJNS7_ILi128EEENS7_ILi176EEESA_EEELi128ENS_10bfloat16_tEfNS_4arch4Sm90ELb0ELb0ELb1ELb0ELb0ELb0ELb0ELb1ELb1ELb1ELb0ELb0EEENS1_21CollectiveEpilogueFwdINS6_IJSA_SA_SB_EEES9_SD_SF_Li256ELb0ELb1ELb0ELb0EEENS1_29StaticPersistentTileSchedulerILb0EEEEEEEEEvNT_6ParamsE --------------------------
	.section	.nv.info._ZN7cutlass13device_kernelIN5flash11enable_sm90INS1_16FlashAttnFwdSm90INS1_25CollectiveMainloopFwdSm90ILi2EN4cute5tupleIJNS5_1CILi1EEES8_S8_EEENS6_IJNS7_ILi128EEENS7_ILi176EEESA_EEELi128ENS_10bfloat16_tEfNS_4arch4Sm90ELb0ELb0ELb1ELb0ELb0ELb0ELb0ELb1ELb1ELb1ELb0ELb0EEENS1_21CollectiveEpilogueFwdINS6_IJSA_SA_SB_EEES9_SD_SF_Li256ELb0ELb1ELb0ELb0EEENS1_29StaticPersistentTileSchedulerILb0EEEEEEEEEvNT_6ParamsE,"",@"SHT_CUDA_INFO"
	.sectionflags	@""
	.align	4


	//----- nvinfo : EIATTR_CUDA_API_VERSION
	.align		4
        /*0000*/ 	.byte	0x04, 0x37
        /*0002*/ 	.short	(.L_72 - .L_71)
.L_71:
        /*0004*/ 	.word	0x00000082


	//----- nvinfo : EIATTR_KPARAM_INFO
	.align		4
.L_72:
        /*0008*/ 	.byte	0x04, 0x17
        /*000a*/ 	.short	(.L_74 - .L_73)
.L_73:
        /*000c*/ 	.word	0x00000000
        /*0010*/ 	.short	0x0000
        /*0012*/ 	.short	0x0000
        /*0014*/ 	.byte	0x00, 0xf0, 0x01, 0x28


	//----- nvinfo : EIATTR_SPARSE_MMA_MASK
	.align		4
.L_74:
        /*0018*/ 	.byte	0x03, 0x50
        /*001a*/ 	.short	0x0000


	//----- nvinfo : EIATTR_MAXREG_COUNT
	.align		4
        /*001c*/ 	.byte	0x03, 0x1b
        /*001e*/ 	.short	0x00a8


	//----- nvinfo : EIATTR_MERCURY_ISA_VERSION
	.align		4
        /*0020*/ 	.byte	0x03, 0x5f
        /*0022*/ 	.short	0x0101


	//----- nvinfo : EIATTR_VRC_CTA_INIT_COUNT
	.align		4
        /*0024*/ 	.byte	0x02, 0x4a
	.zero		1
	.zero		1


	//----- nvinfo : EIATTR_EXIT_INSTR_OFFSETS
	.align		4
        /*0028*/ 	.byte	0x04, 0x1c
        /*002a*/ 	.short	(.L_76 - .L_75)


	//   ....[0]....
.L_75:
        /*002c*/ 	.word	0x00000010


	//----- nvinfo : EIATTR_MAX_THREADS
	.align		4
.L_76:
        /*0030*/ 	.byte	0x04, 0x05
        /*0032*/ 	.short	(.L_78 - .L_77)
.L_77:
        /*0034*/ 	.word	0x00000180
        /*0038*/ 	.word	0x00000001
        /*003c*/ 	.word	0x00000001


	//----- nvinfo : EIATTR_CBANK_PARAM_SIZE
	.align		4
.L_78:
        /*0040*/ 	.byte	0x03, 0x19
        /*0042*/ 	.short	0x0a00


	//----- nvinfo : EIATTR_PARAM_CBANK
	.align		4
        /*0044*/ 	.byte	0x04, 0x0a
        /*0046*/ 	.short	(.L_80 - .L_79)
	.align		4
.L_79:
        /*0048*/ 	.word	index@(.nv.constant0._ZN7cutlass13device_kernelIN5flash11enable_sm90INS1_16FlashAttnFwdSm90INS1_25CollectiveMainloopFwdSm90ILi2EN4cute5tupleIJNS5_1CILi1EEES8_S8_EEENS6_IJNS7_ILi128EEENS7_ILi176EEESA_EEELi128ENS_10bfloat16_tEfNS_4arch4Sm90ELb0ELb0ELb1ELb0ELb0ELb0ELb0ELb1ELb1ELb1ELb0ELb0EEENS1_21CollectiveEpilogueFwdINS6_IJSA_SA_SB_EEES9_SD_SF_Li256ELb0ELb1ELb0ELb0EEENS1_29StaticPersistentTileSchedulerILb0EEEEEEEEEvNT_6ParamsE)
        /*004c*/ 	.short	0x0380
        /*004e*/ 	.short	0x0a00


	//----- nvinfo : EIATTR_SW_WAR
	.align		4
.L_80:
        /*0050*/ 	.byte	0x04, 0x36
        /*0052*/ 	.short	(.L_82 - .L_81)
.L_81:
        /*0054*/ 	.word	0x00000008
.L_82:


//--------------------- .nv.info._ZN7cutlass13device_kernelIN5flash11enable_sm90INS1_16FlashAttnFwdSm90INS1_25CollectiveMainloopFwdSm90ILi2EN4cute5tupleIJNS5_1CILi2EEENS7_ILi1EEES9_EEENS6_IJNS7_ILi128EEENS7_ILi176EEESB_EEELi128ENS_10bfloat16_tEfNS_4arch4Sm90ELb0ELb0ELb1ELb0ELb0ELb0ELb0ELb1ELb1ELb1ELb0ELb0EEENS1_21CollectiveEpilogueFwdINS6_IJSB_SB_SC_EEESA_SE_SG_Li256ELb0ELb1ELb0ELb0EEENS1_29StaticPersistentTileSchedulerILb0EEEEEEEEEvNT_6ParamsE --------------------------
	.section	.nv.info._ZN7cutlass13device_kernelIN5flash11enable_sm90INS1_16FlashAttnFwdSm90INS1_25CollectiveMainloopFwdSm90ILi2EN4cute5tupleIJNS5_1CILi2EEENS7_ILi1EEES9_EEENS6_IJNS7_ILi128EEENS7_ILi176EEESB_EEELi128ENS_10bfloat16_tEfNS_4arch4Sm90ELb0ELb0ELb1ELb0ELb0ELb0ELb0ELb1ELb1ELb1ELb0ELb0EEENS1_21CollectiveEpilogueFwdINS6_IJSB_SB_SC_EEESA_SE_SG_Li256ELb0ELb1ELb0ELb0EEENS1_29StaticPersistentTileSchedulerILb0EEEEEEEEEvNT_6ParamsE,"",@"SHT_CUDA_INFO"
	.sectionflags	@""
	.align	4


	//----- nvinfo : EIATTR_CUDA_API_VERSION
	.align		4
        /*0000*/ 	.byte	0x04, 0x37
        /*0002*/ 	.short	(.L_84 - .L_83)
.L_83:
        /*0004*/ 	.word	0x00000082


	//----- nvinfo : EIATTR_KPARAM_INFO
	.align		4
.L_84:
        /*0008*/ 	.byte	0x04, 0x17
        /*000a*/ 	.short	(.L_86 - .L_85)
.L_85:
        /*000c*/ 	.word	0x00000000
        /*0010*/ 	.short	0x0000
        /*0012*/ 	.short	0x0000
        /*0014*/ 	.byte	0x00, 0xf0, 0x01, 0x28


	//----- nvinfo : EIATTR_SPARSE_MMA_MASK
	.align		4
.L_86:
        /*0018*/ 	.byte	0x03, 0x50
        /*001a*/ 	.short	0x0000


	//----- nvinfo : EIATTR_MAXREG_COUNT
	.align		4
        /*001c*/ 	.byte	0x03, 0x1b
        /*001e*/ 	.short	0x00a8


	//----- nvinfo : EIATTR_MERCURY_ISA_VERSION
	.align		4
        /*0020*/ 	.byte	0x03, 0x5f
        /*0022*/ 	.short	0x0101


	//----- nvinfo : EIATTR_VRC_CTA_INIT_COUNT
	.align		4
        /*0024*/ 	.byte	0x02, 0x4a
	.zero		1
	.zero		1


	//----- nvinfo : EIATTR_EXIT_INSTR_OFFSETS
	.align		4
        /*0028*/ 	.byte	0x04, 0x1c
        /*002a*/ 	.short	(.L_88 - .L_87)


	//   ....[0]....
.L_87:
        /*002c*/ 	.word	0x00000010


	//----- nvinfo : EIATTR_MAX_THREADS
	.align		4
.L_88:
        /*0030*/ 	.byte	0x04, 0x05
        /*0032*/ 	.short	(.L_90 - .L_89)
.L_89:
        /*0034*/ 	.word	0x00000180
        /*0038*/ 	.word	0x00000001
        /*003c*/ 	.word	0x00000001


	//----- nvinfo : EIATTR_CBANK_PARAM_SIZE
	.align		4
.L_90:
        /*0040*/ 	.byte	0x03, 0x19
        /*0042*/ 	.short	0x0a00


	//----- nvinfo : EIATTR_PARAM_CBANK
	.align		4
        /*0044*/ 	.byte	0x04, 0x0a
        /*0046*/ 	.short	(.L_92 - .L_91)
	.align		4
.L_91:
        /*0048*/ 	.word	index@(.nv.constant0._ZN7cutlass13device_kernelIN5flash11enable_sm90INS1_16FlashAttnFwdSm90INS1_25CollectiveMainloopFwdSm90ILi2EN4cute5tupleIJNS5_1CILi2EEENS7_ILi1EEES9_EEENS6_IJNS7_ILi128EEENS7_ILi176EEESB_EEELi128ENS_10bfloat16_tEfNS_4arch4Sm90ELb0ELb0ELb1ELb0ELb0ELb0ELb0ELb1ELb1ELb1ELb0ELb0EEENS1_21CollectiveEpilogueFwdINS6_IJSB_SB_SC_EEESA_SE_SG_Li256ELb0ELb1ELb0ELb0EEENS1_29StaticPersistentTileSchedulerILb0EEEEEEEEEvNT_6ParamsE)
        /*004c*/ 	.short	0x0380
        /*004e*/ 	.short	0x0a00


	//----- nvinfo : EIATTR_SW_WAR
	.align		4
.L_92:
        /*0050*/ 	.byte	0x04, 0x36
        /*0052*/ 	.short	(.L_94 - .L_93)
.L_93:
        /*0054*/ 	.word	0x00000008
.L_94:


//--------------------- .nv.info._ZN7cutlass13device_kernelIN5flash11enable_sm90INS1_16FlashAttnFwdSm90INS1_25CollectiveMainloopFwdSm90ILi2EN4cute5tupleIJNS5_1CILi1EEES8_S8_EEENS6_IJNS7_ILi128EEENS7_ILi176EEESA_EEELi128ENS_10bfloat16_tEfNS_4arch4Sm90ELb0ELb0ELb1ELb1ELb0ELb0ELb0ELb1ELb1ELb1ELb0ELb0EEENS1_21CollectiveEpilogueFwdINS6_IJSA_SA_SB_EEES9_SD_SF_Li256ELb1ELb1ELb0ELb0EEENS1_36VarlenDynamicPersistentTileSchedulerILi128ELi176ELi256ELi128ELb0ELb1ELb1ELb0ELb1ELb1EEEEEEEEEvNT_6ParamsE --------------------------
	.section	.nv.info._ZN7cutlass13device_kernelIN5flash11enable_sm90INS1_16FlashAttnFwdSm90INS1_25CollectiveMainloopFwdSm90ILi2EN4cute5tupleIJNS5_1CILi1EEES8_S8_EEENS6_IJNS7_ILi128EEENS7_ILi176EEESA_EEELi128ENS_10bfloat16_tEfNS_4arch4Sm90ELb0ELb0ELb1ELb1ELb0ELb0ELb0ELb1ELb1ELb1ELb0ELb0EEENS1_21CollectiveEpilogueFwdINS6_IJSA_SA_SB_EEES9_SD_SF_Li256ELb1ELb1ELb0ELb0EEENS1_36VarlenDynamicPersistentTileSchedulerILi128ELi176ELi256ELi128ELb0ELb1ELb1ELb0ELb1ELb1EEEEEEEEEvNT_6ParamsE,"",@"SHT_CUDA_INFO"
	.sectionflags	@""
	.align	4


	//----- nvinfo : EIATTR_CUDA_API_VERSION
	.align		4
        /*0000*/ 	.byte	0x04, 0x37
        /*0002*/ 	.short	(.L_96 - .L_95)
.L_95:
        /*0004*/ 	.word	0x00000082


	//----- nvinfo : EIATTR_KPARAM_INFO
	.align		4
.L_96:
        /*0008*/ 	.byte	0x04, 0x17
        /*000a*/ 	.short	(.L_98 - .L_97)
.L_97:
        /*000c*/ 	.word	0x00000000
        /*0010*/ 	.short	0x0000
        /*0012*/ 	.short	0x0000
        /*0014*/ 	.byte	0x00, 0xf0, 0x01, 0x2a


	//----- nvinfo : EIATTR_SPARSE_MMA_MASK
	.align		4
.L_98:
        /*0018*/ 	.byte	0x03, 0x50
        /*001a*/ 	.short	0x0000


	//----- nvinfo : EIATTR_MAXREG_COUNT
	.align		4
        /*001c*/ 	.byte	0x03, 0x1b
        /*001e*/ 	.short	0x00a8


	//----- nvinfo : EIATTR_MERCURY_ISA_VERSION
	.align		4
        /*0020*/ 	.byte	0x03, 0x5f
        /*0022*/ 	.short	0x0101


	//----- nvinfo : EIATTR_VRC_CTA_INIT_COUNT
	.align		4
        /*0024*/ 	.byte	0x02, 0x4a
	.zero		1
	.zero		1


	//----- nvinfo : EIATTR_EXIT_INSTR_OFFSETS
	.align		4
        /*0028*/ 	.byte	0x04, 0x1c
        /*002a*/ 	.short	(.L_100 - .L_99)


	//   ....[0]....
.L_99:
        /*002c*/ 	.word	0x00000010


	//----- nvinfo : EIATTR_MAX_THREADS
	.align		4
.L_100:
        /*0030*/ 	.byte	0x04, 0x05
        /*0032*/ 	.short	(.L_102 - .L_101)
.L_101:
        /*0034*/ 	.word	0x00000180
        /*0038*/ 	.word	0x00000001
        /*003c*/ 	.word	0x00000001


	//----- nvinfo : EIATTR_CBANK_PARAM_SIZE
	.align		4
.L_102:
        /*0040*/ 	.byte	0x03, 0x19
        /*0042*/ 	.short	0x0a80


	//----- nvinfo : EIATTR_PARAM_CBANK
	.align		4
        /*0044*/ 	.byte	0x04, 0x0a
        /*0046*/ 	.short	(.L_104 - .L_103)
	.align		4
.L_103:
        /*0048*/ 	.word	index@(.nv.constant0._ZN7cutlass13device_kernelIN5flash11enable_sm90INS1_16FlashAttnFwdSm90INS1_25CollectiveMainloopFwdSm90ILi2EN4cute5tupleIJNS5_1CILi1EEES8_S8_EEENS6_IJNS7_ILi128EEENS7_ILi176EEESA_EEELi128ENS_10bfloat16_tEfNS_4arch4Sm90ELb0ELb0ELb1ELb1ELb0ELb0ELb0ELb1ELb1ELb1ELb0ELb0EEENS1_21CollectiveEpilogueFwdINS6_IJSA_SA_SB_EEES9_SD_SF_Li256ELb1ELb1ELb0ELb0EEENS1_36VarlenDynamicPersistentTileSchedulerILi128ELi176ELi256ELi128ELb0ELb1ELb1ELb0ELb1ELb1EEEEEEEEEvNT_6ParamsE)
        /*004c*/ 	.short	0x0380
        /*004e*/ 	.short	0x0a80


	//----- nvinfo : EIATTR_SW_WAR
	.align		4
.L_104:
        /*0050*/ 	.byte	0x04, 0x36
        /*0052*/ 	.short	(.L_106 - .L_105)
.L_105:
        /*0054*/ 	.word	0x00000008
.L_106:


//--------------------- .nv.info._ZN7cutlass13device_kernelIN5flash11enable_sm90INS1_16FlashAttnFwdSm90INS1_25CollectiveMainloopFwdSm90ILi2EN4cute5tupleIJNS5_1CILi1EEES8_S8_EEENS6_IJNS7_ILi128EEENS7_ILi176EEESA_EEELi128ENS_10bfloat16_tEfNS_4arch4Sm90ELb0ELb0ELb1ELb1ELb0ELb1ELb0ELb1ELb1ELb1ELb0ELb0EEENS1_21CollectiveEpilogueFwdINS6_IJSA_SA_SB_EEES9_SD_SF_Li256ELb1ELb1ELb0ELb0EEENS1_36VarlenDynamicPersistentTileSchedulerILi128ELi176ELi256ELi128ELb0ELb1ELb1ELb0ELb1ELb1EEEEEEEEEvNT_6ParamsE --------------------------
	.section	.nv.info._ZN7cutlass13device_kernelIN5flash11enable_sm90INS1_16FlashAttnFwdSm90INS1_25CollectiveMainloopFwdSm90ILi2EN4cute5tupleIJNS5_1CILi1EEES8_S8_EEENS6_IJNS7_ILi128EEENS7_ILi176EEESA_EEELi128ENS_10bfloat16_tEfNS_4arch4Sm90ELb0ELb0ELb1ELb1ELb0ELb1ELb0ELb1ELb1ELb1ELb0ELb0EEENS1_21CollectiveEpilogueFwdINS6_IJSA_SA_SB_EEES9_SD_SF_Li256ELb1ELb1ELb0ELb0EEENS1_36VarlenDynamicPersistentTileSchedulerILi128ELi176ELi256ELi128ELb0ELb1ELb1ELb0ELb1ELb1EEEEEEEEEvNT_6ParamsE,"",@"SHT_CUDA_INFO"
	.sectionflags	@""
	.align	4


	//----- nvinfo : EIATTR_CUDA_API_VERSION
	.align		4
        /*0000*/ 	.byte	0x04, 0x37
        /*0002*/ 	.short	(.L_108 - .L_107)
.L_107:
        /*0004*/ 	.word	0x00000082


	//----- nvinfo : EIATTR_KPARAM_INFO
	.align		4
.L_108:
        /*0008*/ 	.byte	0x04, 0x17
        /*000a*/ 	.short	(.L_110 - .L_109)
.L_109:
        /*000c*/ 	.word	0x00000000
        /*0010*/ 	.short	0x0000
        /*0012*/ 	.short	0x0000
        /*0014*/ 	.byte	0x00, 0xf0, 0x01, 0x2a


	//----- nvinfo : EIATTR_SPARSE_MMA_MASK
	.align		4
.L_110:
        /*0018*/ 	.byte	0x03, 0x50
        /*001a*/ 	.short	0x0000


	//----- nvinfo : EIATTR_MAXREG_COUNT
	.align		4
        /*001c*/ 	.byte	0x03, 0x1b
        /*001e*/ 	.short	0x00a8


	//----- nvinfo : EIATTR_MERCURY_ISA_VERSION
	.align		4
        /*0020*/ 	.byte	0x03, 0x5f
        /*0022*/ 	.short	0x0101


	//----- nvinfo : EIATTR_VRC_CTA_INIT_COUNT
	.align		4
        /*0024*/ 	.byte	0x02, 0x4a
	.zero		1
	.zero		1


	//----- nvinfo : EIATTR_EXIT_INSTR_OFFSETS
	.align		4
        /*0028*/ 	.byte	0x04, 0x1c
        /*002a*/ 	.short	(.L_112 - .L_111)


	//   ....[0]....
.L_111:
        /*002c*/ 	.word	0x00000010


	//----- nvinfo : EIATTR_MAX_THREADS
	.align		4
.L_112:
        /*0030*/ 	.byte	0x04, 0x05
        /*0032*/ 	.short	(.L_114 - .L_113)
.L_113:
        /*0034*/ 	.word	0x00000180
        /*0038*/ 	.word	0x00000001
        /*003c*/ 	.word	0x00000001


	//----- nvinfo : EIATTR_CBANK_PARAM_SIZE
	.align		4
.L_114:
        /*0040*/ 	.byte	0x03, 0x19
        /*0042*/ 	.short	0x0a80


	//----- nvinfo : EIATTR_PARAM_CBANK
	.align		4
        /*0044*/ 	.byte	0x04, 0x0a
        /*0046*/ 	.short	(.L_116 - .L_115)
	.align		4
.L_115:
        /*0048*/ 	.word	index@(.nv.constant0._ZN7cutlass13device_kernelIN5flash11enable_sm90INS1_16FlashAttnFwdSm90INS1_25CollectiveMainloopFwdSm90ILi2EN4cute5tupleIJNS5_1CILi1EEES8_S8_EEENS6_IJNS7_ILi128EEENS7_ILi176EEESA_EEELi128ENS_10bfloat16_tEfNS_4arch4Sm90ELb0ELb0ELb1ELb1ELb0ELb1ELb0ELb1ELb1ELb1ELb0ELb0EEENS1_21CollectiveEpilogueFwdINS6_IJSA_SA_SB_EEES9_SD_SF_Li256ELb1ELb1ELb0ELb0EEENS1_36VarlenDynamicPersistentTileSchedulerILi128ELi176ELi256ELi128ELb0ELb1ELb1ELb0ELb1ELb1EEEEEEEEEvNT_6ParamsE)
        /*004c*/ 	.short	0x0380
        /*004e*/ 	.short	0x0a80


	//----- nvinfo : EIATTR_SW_WAR
	.align		4
.L_116:
        /*0050*/ 	.byte	0x04, 0x36
        /*0052*/ 	.short	(.L_118 - .L_117)
.L_117:
        /*0054*/ 	.word	0x00000008
.L_118:


//--------------------- .nv.info._ZN7cutlass13device_kernelIN5flash11enable_sm90INS1_16FlashAttnFwdSm90INS1_25CollectiveMainloopFwdSm90ILi2EN4cute5tupleIJNS5_1CILi1EEES8_S8_EEENS6_IJNS7_ILi128EEESA_SA_EEELi128ENS_10bfloat16_tEfNS_4arch4Sm90ELb0ELb1ELb1ELb0ELb0ELb0ELb0ELb1ELb1ELb1ELb0ELb0EEENS1_21CollectiveEpilogueFwdISB_S9_SC_SE_Li256ELb0ELb1ELb0ELb0EEENS1_30DynamicPersistentTileSchedulerILi256ELi128ELb0ELb1ELb1EEEEEEEEEvNT_6ParamsE --------------------------
	.section	.nv.info._ZN7cutlass13device_kernelIN5flash11enable_sm90INS1_16FlashAttnFwdSm90INS1_25CollectiveMainloopFwdSm90ILi2EN4cute5tupleIJNS5_1CILi1EEES8_S8_EEENS6_IJNS7_ILi128EEESA_SA_EEELi128ENS_10bfloat16_tEfNS_4arch4Sm90ELb0ELb1ELb1ELb0ELb0ELb0ELb0ELb1ELb1ELb1ELb0ELb0EEENS1_21CollectiveEpilogueFwdISB_S9_SC_SE_Li256ELb0ELb1ELb0ELb0EEENS1_30DynamicPersistentTileSchedulerILi256ELi128ELb0ELb1ELb1EEEEEEEEEvNT_6ParamsE,"",@"SHT_CUDA_INFO"
	.sectionflags	@""
	.align	4


	//----- nvinfo : EIATTR_CUDA_API_VERSION
	.align		4
        /*0000*/ 	.byte	0x04, 0x37
        /*0002*/ 	.short	(.L_120 - .L_119)
.L_119:
        /*0004*/ 	.word	0x00000082


	//----- nvinfo : EIATTR_KPARAM_INFO
	.align		4
.L_120:
        /*0008*/ 	.byte	0x04, 0x17
        /*000a*/ 	.short	(.L_122 - .L_121)
.L_121:
        /*000c*/ 	.word	0x00000000
        /*0010*/ 	.short	0x0000
        /*0012*/ 	.short	0x0000
        /*0014*/ 	.byte	0x00, 0xf0, 0x01, 0x2a


	//----- nvinfo : EIATTR_SPARSE_MMA_MASK
	.align		4
.L_122:
        /*0018*/ 	.byte	0x03, 0x50
        /*001a*/ 	.short	0x0000


	//----- nvinfo : EIATTR_MAXREG_COUNT
	.align		4
        /*001c*/ 	.byte	0x03, 0x1b
        /*001e*/ 	.short	0x00a8


	//----- nvinfo : EIATTR_MERCURY_ISA_VERSION
	.align		4
        /*0020*/ 	.byte	0x03, 0x5f
        /*0022*/ 	.short	0x0101


	//----- nvinfo : EIATTR_VRC_CTA_INIT_COUNT
	.align		4
        /*0024*/ 	.byte	0x02, 0x4a
	.zero		1
	.zero		1


	//----- nvinfo : EIATTR_EXIT_INSTR_OFFSETS
	.align		4
        /*0028*/ 	.byte	0x04, 0x1c
        /*002a*/ 	.short	(.L_124 - .L_123)


	//   ....[0]....
.L_123:
        /*002c*/ 	.word	0x00000010


	//----- nvinfo : EIATTR_MAX_THREADS
	.align		4
.L_124:
        /*0030*/ 	.byte	0x04, 0x05
        /*0032*/ 	.short	(.L_126 - .L_125)
.L_125:
        /*0034*/ 	.word	0x00000180
        /*0038*/ 	.word	0x00000001
        /*003c*/ 	.word	0x00000001


	//----- nvinfo : EIATTR_CBANK_PARAM_SIZE
	.align		4
.L_126:
        /*0040*/ 	.byte	0x03, 0x19
        /*0042*/ 	.short	0x0a80


	//----- nvinfo : EIATTR_PARAM_CBANK
	.align		4
        /*0044*/ 	.byte	0x04, 0x0a
        /*0046*/ 	.short	(.L_128 - .L_127)
	.align		4
.L_127:
        /*0048*/ 	.word	index@(.nv.constant0._ZN7cutlass13device_kernelIN5flash11enable_sm90INS1_16FlashAttnFwdSm90INS1_25CollectiveMainloopFwdSm90ILi2EN4cute5tupleIJNS5_1CILi1EEES8_S8_EEENS6_IJNS7_ILi128EEESA_SA_EEELi128ENS_10bfloat16_tEfNS_4arch4Sm90ELb0ELb1ELb1ELb0ELb0ELb0ELb0ELb1ELb1ELb1ELb0ELb0EEENS1_21CollectiveEpilogueFwdISB_S9_SC_SE_Li256ELb0ELb1ELb0ELb0EEENS1_30DynamicPersistentTileSchedulerILi256ELi128ELb0ELb1ELb1EEEEEEEEEvNT_6ParamsE)
        /*004c*/ 	.short	0x0380
        /*004e*/ 	.short	0x0a80


	//----- nvinfo : EIATTR_SW_WAR
	.align		4
.L_128:
        /*0050*/ 	.byte	0x04, 0x36
        /*0052*/ 	.short	(.L_130 - .L_129)
.L_129:
        /*0054*/ 	.word	0x00000008
.L_130:


//--------------------- .nv.info._ZN7cutlass13device_kernelIN5flash11enable_sm90INS1_16FlashAttnFwdSm90INS1_25CollectiveMainloopFwdSm90ILi2EN4cute5tupleIJNS5_1CILi1EEES8_S8_EEENS6_IJNS7_ILi128EEESA_SA_EEELi128ENS_10bfloat16_tEfNS_4arch4Sm90ELb0ELb1ELb1ELb1ELb0ELb0ELb0ELb1ELb1ELb1ELb0ELb0EEENS1_21CollectiveEpilogueFwdISB_S9_SC_SE_Li256ELb1ELb1ELb0ELb0EEENS1_36VarlenDynamicPersistentTileSchedulerILi128ELi128ELi256ELi128ELb0ELb1ELb1ELb1ELb0ELb1EEEEEEEEEvNT_6ParamsE --------------------------
	.section	.nv.info._ZN7cutlass13device_kernelIN5flash11enable_sm90INS1_16FlashAttnFwdSm90INS1_25CollectiveMainloopFwdSm90ILi2EN4cute5tupleIJNS5_1CILi1EEES8_S8_EEENS6_IJNS7_ILi128EEESA_SA_EEELi128ENS_10bfloat16_tEfNS_4arch4Sm90ELb0ELb1ELb1ELb1ELb0ELb0ELb0ELb1ELb1ELb1ELb0ELb0EEENS1_21CollectiveEpilogueFwdISB_S9_SC_SE_Li256ELb1ELb1ELb0ELb0EEENS1_36VarlenDynamicPersistentTileSchedulerILi128ELi128ELi256ELi128ELb0ELb1ELb1ELb1ELb0ELb1EEEEEEEEEvNT_6ParamsE,"",@"SHT_CUDA_INFO"
	.sectionflags	@""
	.align	4


	//----- nvinfo : EIATTR_CUDA_API_VERSION
	.align		4
        /*0000*/ 	.byte	0x04, 0x37
        /*0002*/ 	.short	(.L_132 - .L_131)
.L_131:
        /*0004*/ 	.word	0x00000082


	//----- nvinfo : EIATTR_KPARAM_INFO
	.align		4
.L_132:
        /*0008*/ 	.byte	0x04, 0x17
        /*000a*/ 	.short	(.L_134 - .L_133)
.L_133:
        /*000c*/ 	.word	0x00000000
        /*0010*/ 	.short	0x0000
        /*0012*/ 	.short	0x0000
        /*0014*/ 	.byte	0x00, 0xf0, 0x01, 0x2a


	//----- nvinfo : EIATTR_SPARSE_MMA_MASK
	.align		4
.L_134:
        /*0018*/ 	.byte	0x03, 0x50
        /*001a*/ 	.short	0x0000


	//----- nvinfo : EIATTR_MAXREG_COUNT
	.align		4
        /*001c*/ 	.byte	0x03, 0x1b
        /*001e*/ 	.short	0x00a8


	//----- nvinfo : EIATTR_MERCURY_ISA_VERSION
	.align		4
        /*0020*/ 	.byte	0x03, 0x5f
        /*0022*/ 	.short	0x0101


	//----- nvinfo : EIATTR_VRC_CTA_INIT_COUNT
	.align		4
        /*0024*/ 	.byte	0x02, 0x4a
	.zero		1
	.zero		1


	//----- nvinfo : EIATTR_EXIT_INSTR_OFFSETS
	.align		4
        /*0028*/ 	.byte	0x04, 0x1c
        /*002a*/ 	.short	(.L_136 - .L_135)


	//   ....[0]....
.L_135:
        /*002c*/ 	.word	0x00000010


	//----- nvinfo : EIATTR_MAX_THREADS
	.align		4
.L_136:
        /*0030*/ 	.byte	0x04, 0x05
        /*0032*/ 	.short	(.L_138 - .L_137)
.L_137:
        /*0034*/ 	.word	0x00000180
        /*0038*/ 	.word	0x00000001
        /*003c*/ 	.word	0x00000001


	//----- nvinfo : EIATTR_CBANK_PARAM_SIZE
	.align		4
.L_138:
        /*0040*/ 	.byte	0x03, 0x19
        /*0042*/ 	.short	0x0a80


	//----- nvinfo : EIATTR_PARAM_CBANK
	.align		4
        /*0044*/ 	.byte	0x04, 0x0a
        /*0046*/ 	.short	(.L_140 - .L_139)
	.align		4
.L_139:
        /*0048*/ 	.word	index@(.nv.constant0._ZN7cutlass13device_kernelIN5flash11enable_sm90INS1_16FlashAttnFwdSm90INS1_25CollectiveMainloopFwdSm90ILi2EN4cute5tupleIJNS5_1CILi1EEES8_S8_EEENS6_IJNS7_ILi128EEESA_SA_EEELi128ENS_10bfloat16_tEfNS_4arch4Sm90ELb0ELb1ELb1ELb1ELb0ELb0ELb0ELb1ELb1ELb1ELb0ELb0EEENS1_21CollectiveEpilogueFwdISB_S9_SC_SE_Li256ELb1ELb1ELb0ELb0EEENS1_36VarlenDynamicPersistentTileSchedulerILi128ELi128ELi256ELi128ELb0ELb1ELb1ELb1ELb0ELb1EEEEEEEEEvNT_6ParamsE)
        /*004c*/ 	.short	0x0380
        /*004e*/ 	.short	0x0a80


	//----- nvinfo : EIATTR_SW_WAR
	.align		4
.L_140:
        /*0050*/ 	.byte	0x04, 0x36
        /*0052*/ 	.short	(.L_142 - .L_141)
.L_141:
        /*0054*/ 	.word	0x00000008
.L_142:


//--------------------- .nv.info._ZN7cutlass13device_kernelIN5flash11enable_sm90INS1_16FlashAttnFwdSm90INS1_25CollectiveMainloopFwdSm90ILi2EN4cute5tupleIJNS5_1CILi1EEES8_S8_EEENS6_IJNS7_ILi128EEESA_SA_EEELi128ENS_10bfloat16_tEfNS_4arch4Sm90ELb0ELb1ELb1ELb1ELb0ELb1ELb0ELb1ELb1ELb1ELb0ELb0EEENS1_21CollectiveEpilogueFwdISB_S9_SC_SE_Li256ELb1ELb1ELb0ELb0EEENS1_36VarlenDynamicPersistentTileSchedulerILi128ELi128ELi256ELi128ELb0ELb1ELb1ELb1ELb0ELb1EEEEEEEEEvNT_6ParamsE --------------------------
	.section	.nv.info._ZN7cutlass13device_kernelIN5flash11enable_sm90INS1_16FlashAttnFwdSm90INS1_25CollectiveMainloopFwdSm90ILi2EN4cute5tupleIJNS5_1CILi1EEES8_S8_EEENS6_IJNS7_ILi128EEESA_SA_EEELi128ENS_10bfloat16_tEfNS_4arch4Sm90ELb0ELb1ELb1ELb1ELb0ELb1ELb0ELb1ELb1ELb1ELb0ELb0EEENS1_21CollectiveEpilogueFwdISB_S9_SC_SE_Li256ELb1ELb1ELb0ELb0EEENS1_36VarlenDynamicPersistentTileSchedulerILi128ELi128ELi256ELi128ELb0ELb1ELb1ELb1ELb0ELb1EEEEEEEEEvNT_6ParamsE,"",@"SHT_CUDA_INFO"
	.sectionflags	@""
	.align	4


	//----- nvinfo : EIATTR_CUDA_API_VERSION
	.align		4
        /*0000*/ 	.byte	0x04, 0x37
        /*0002*/ 	.short	(.L_144 - .L_143)
.L_143:
        /*0004*/ 	.word	0x00000082


	//----- nvinfo : EIATTR_KPARAM_INFO
	.align		4
.L_144:
        /*0008*/ 	.byte	0x04, 0x17
        /*000a*/ 	.short	(.L_146 - .L_145)
.L_145:
        /*000c*/ 	.word	0x00000000
        /*0010*/ 	.short	0x0000
        /*0012*/ 	.short	0x0000
        /*0014*/ 	.byte	0x00, 0xf0, 0x01, 0x2a


	//----- nvinfo : EIATTR_SPARSE_MMA_MASK
	.align		4
.L_146:
        /*0018*/ 	.byte	0x03, 0x50
        /*001a*/ 	.short	0x0000


	//----- nvinfo : EIATTR_MAXREG_COUNT
	.align		4
        /*001c*/ 	.byte	0x03, 0x1b
        /*001e*/ 	.short	0x00a8


	//----- nvinfo : EIATTR_MERCURY_ISA_VERSION
	.align		4
        /*0020*/ 	.byte	0x03, 0x5f
        /*0022*/ 	.short	0x0101


	//----- nvinfo : EIATTR_VRC_CTA_INIT_COUNT
	.align		4
        /*0024*/ 	.byte	0x02, 0x4a
	.zero		1
	.zero		1


	//----- nvinfo : EIATTR_EXIT_INSTR_OFFSETS
	.align		4
        /*0028*/ 	.byte	0x04, 0x1c
        /*002a*/ 	.short	(.L_148 - .L_147)


	//   ....[0]....
.L_147:
        /*002c*/ 	.word	0x00000010


	//----- nvinfo : EIATTR_MAX_THREADS
	.align		4
.L_148:
        /*0030*/ 	.byte	0x04, 0x05
        /*0032*/ 	.short	(.L_150 - .L_149)
.L_149:
        /*0034*/ 	.word	0x00000180
        /*0038*/ 	.word	0x00000001
        /*003c*/ 	.word	0x00000001


	//----- nvinfo : EIATTR_CBANK_PARAM_SIZE
	.align		4
.L_150:
        /*0040*/ 	.byte	0x03, 0x19
        /*0042*/ 	.short	0x0a80


	//----- nvinfo : EIATTR_PARAM_CBANK
	.align		4
        /*0044*/ 	.byte	0x04, 0x0a
        /*0046*/ 	.short	(.L_152 - .L_151)
	.align		4
.L_151:
        /*0048*/ 	.word	index@(.nv.constant0._ZN7cutlass13device_kernelIN5flash11enable_sm90INS1_16FlashAttnFwdSm90INS1_25CollectiveMainloopFwdSm90ILi2EN4cute5tupleIJNS5_1CILi1EEES8_S8_EEENS6_IJNS7_ILi128EEESA_SA_EEELi128ENS_10bfloat16_tEfNS_4arch4Sm90ELb0ELb1ELb1ELb1ELb0ELb1ELb0ELb1ELb1ELb1ELb0ELb0EEENS1_21CollectiveEpilogueFwdISB_S9_SC_SE_Li256ELb1ELb1ELb0ELb0EEENS1_36VarlenDynamicPersistentTileSchedulerILi128ELi128ELi256ELi128ELb0ELb1ELb1ELb1ELb0ELb1EEEEEEEEEvNT_6ParamsE)
        /*004c*/ 	.short	0x0380
        /*004e*/ 	.short	0x0a80


	//----- nvinfo : EIATTR_SW_WAR
	.align		4
.L_152:
        /*0050*/ 	.byte	0x04, 0x36
        /*0052*/ 	.short	(.L_154 - .L_153)
.L_153:
        /*0054*/ 	.word	0x00000008
.L_154:


//--------------------- .nv.info._ZN7cutlass13device_kernelIN5flash11enable_sm90INS1_16FlashAttnFwdSm90INS1_25CollectiveMainloopFwdSm90ILi2EN4cute5tupleIJNS5_1CILi1EEES8_S8_EEENS6_IJNS7_ILi128EEESA_SA_EEELi128ENS_10bfloat16_tEfNS_4arch4Sm90ELb1ELb0ELb1ELb0ELb0ELb0ELb0ELb1ELb1ELb1ELb0ELb0EEENS1_21CollectiveEpilogueFwdISB_S9_SC_SE_Li256ELb0ELb1ELb0ELb0EEENS1_30DynamicPersistentTileSchedulerILi256ELi128ELb0ELb1ELb1EEEEEEEEEvNT_6ParamsE --------------------------
	.section	.nv.info._ZN7cutlass13device_kernelIN5flash11enable_sm90INS1_16FlashAttnFwdSm90INS1_25CollectiveMainloopFwdSm90ILi2EN4cute5tupleIJNS5_1CILi1EEES8_S8_EEENS6_IJNS7_ILi128EEESA_SA_EEELi128ENS_10bfloat16_tEfNS_4arch4Sm90ELb1ELb0ELb1ELb0ELb0ELb0ELb0ELb1ELb1ELb1ELb0ELb0EEENS1_21CollectiveEpilogueFwdISB_S9_SC_SE_Li256ELb0ELb1ELb0ELb0EEENS1_30DynamicPersistentTileSchedulerILi256ELi128ELb0ELb1ELb1EEEEEEEEEvNT_6ParamsE,"",@"SHT_CUDA_INFO"
	.sectionflags	@""
	.align	4


	//----- nvinfo : EIATTR_CUDA_API_VERSION
	.align		4
        /*0000*/ 	.byte	0x04, 0x37
        /*0002*/ 	.short	(.L_156 - .L_155)
.L_155:
        /*0004*/ 	.word	0x00000082


	//----- nvinfo : EIATTR_KPARAM_INFO
	.align		4
.L_156:
        /*0008*/ 	.byte	0x04, 0x17
        /*000a*/ 	.short	(.L_158 - .L_157)
.L_157:
        /*000c*/ 	.word	0x00000000
        /*0010*/ 	.short	0x0000
        /*0012*/ 	.short	0x0000
        /*0014*/ 	.byte	0x00, 0xf0, 0x01, 0x2a


	//----- nvinfo : EIATTR_SPARSE_MMA_MASK
	.align		4
.L_158:
        /*0018*/ 	.byte	0x03, 0x50
        /*001a*/ 	.short	0x0000


	//----- nvinfo : EIATTR_MAXREG_COUNT
	.align		4
        /*001c*/ 	.byte	0x03, 0x1b
        /*001e*/ 	.short	0x00a8


	//----- nvinfo : EIATTR_MERCURY_ISA_VERSION
	.align		4
        /*0020*/ 	.byte	0x03, 0x5f
        /*0022*/ 	.short	0x0101


	//----- nvinfo : EIATTR_VRC_CTA_INIT_COUNT
	.align		4
        /*0024*/ 	.byte	0x02, 0x4a
	.zero		1
	.zero		1


	//----- nvinfo : EIATTR_EXIT_INSTR_OFFSETS
	.align		4
        /*0028*/ 	.byte	0x04, 0x1c
        /*002a*/ 	.short	(.L_160 - .L_159)


	//   ....[0]....
.L_159:
        /*002c*/ 	.word	0x00000010


	//----- nvinfo : EIATTR_MAX_THREADS
	.align		4
.L_160:
        /*0030*/ 	.byte	0x04, 0x05
        /*0032*/ 	.short	(.L_162 - .L_161)
.L_161:
        /*0034*/ 	.word	0x00000180
        /*0038*/ 	.word	0x00000001
        /*003c*/ 	.word	0x00000001


	//----- nvinfo : EIATTR_CBANK_PARAM_SIZE
	.align		4
.L_162:
        /*0040*/ 	.byte	0x03, 0x19
        /*0042*/ 	.short	0x0a80


	//----- nvinfo : EIATTR_PARAM_CBANK
	.align		4
        /*0044*/ 	.byte	0x04, 0x0a
        /*0046*/ 	.short	(.L_164 - .L_163)
	.align		4
.L_163:
        /*0048*/ 	.word	index@(.nv.constant0._ZN7cutlass13device_kernelIN5flash11enable_sm90INS1_16FlashAttnFwdSm90INS1_25CollectiveMainloopFwdSm90ILi2EN4cute5tupleIJNS5_1CILi1EEES8_S8_EEENS6_IJNS7_ILi128EEESA_SA_EEELi128ENS_10bfloat16_tEfNS_4arch4Sm90ELb1ELb0ELb1ELb0ELb0ELb0ELb0ELb1ELb1ELb1ELb0ELb0EEENS1_21CollectiveEpilogueFwdISB_S9_SC_SE_Li256ELb0ELb1ELb0ELb0EEENS1_30DynamicPersistentTileSchedulerILi256ELi128ELb0ELb1ELb1EEEEEEEEEvNT_6ParamsE)
        /*004c*/ 	.short	0x0380
        /*004e*/ 	.short	0x0a80


	//----- nvinfo : EIATTR_SW_WAR
	.align		4
.L_164:
        /*0050*/ 	.byte	0x04, 0x36
        /*0052*/ 	.short	(.L_166 - .L_165)
.L_165:
        /*0054*/ 	.word	0x00000008
.L_166:


//--------------------- .nv.info._ZN7cutlass13device_kernelIN5flash11enable_sm90INS1_16FlashAttnFwdSm90INS1_25CollectiveMainloopFwdSm90ILi2EN4cute5tupleIJNS5_1CILi1EEES8_S8_EEENS6_IJNS7_ILi128EEESA_SA_EEELi128ENS_10bfloat16_tEfNS_4arch4Sm90ELb1ELb0ELb1ELb1ELb0ELb0ELb0ELb1ELb1ELb1ELb0ELb0EEENS1_21CollectiveEpilogueFwdISB_S9_SC_SE_Li256ELb1ELb1ELb0ELb0EEENS1_36VarlenDynamicPersistentTileSchedulerILi128ELi128ELi256ELi128ELb0ELb1ELb1ELb1ELb1ELb1EEEEEEEEEvNT_6ParamsE --------------------------
	.section	.nv.info._ZN7cutlass13device_kernelIN5flash11enable_sm90INS1_16FlashAttnFwdSm90INS1_25CollectiveMainloopFwdSm90ILi2EN4cute5tupleIJNS5_1CILi1EEES8_S8_EEENS6_IJNS7_ILi128EEESA_SA_EEELi128ENS_10bfloat16_tEfNS_4arch4Sm90ELb1ELb0ELb1ELb1ELb0ELb0ELb0ELb1ELb1ELb1ELb0ELb0EEENS1_21CollectiveEpilogueFwdISB_S9_SC_SE_Li256ELb1ELb1ELb0ELb0EEENS1_36VarlenDynamicPersistentTileSchedulerILi128ELi128ELi256ELi128ELb0ELb1ELb1ELb1ELb1ELb1EEEEEEEEEvNT_6ParamsE,"",@"SHT_CUDA_INFO"
	.sectionflags	@""
	.align	4


	//----- nvinfo : EIATTR_CUDA_API_VERSION
	.align		4
        /*0000*/ 	.byte	0x04, 0x37
        /*0002*/ 	.short	(.L_168 - .L_167)
.L_167:
        /*0004*/ 	.word	0x00000082


	//----- nvinfo : EIATTR_KPARAM_INFO
	.align		4
.L_168:
        /*0008*/ 	.byte	0x04, 0x17
        /*000a*/ 	.short	(.L_170 - .L_169)
.L_169:
        /*000c*/ 	.word	0x00000000
        /*0010*/ 	.short	0x0000
        /*0012*/ 	.short	0x0000
        /*0014*/ 	.byte	0x00, 0xf0, 0x01, 0x2a


	//----- nvinfo : EIATTR_SPARSE_MMA_MASK
	.align		4
.L_170:
        /*0018*/ 	.byte	0x03, 0x50
        /*001a*/ 	.short	0x0000


	//----- nvinfo : EIATTR_MAXREG_COUNT
	.align		4
        /*001c*/ 	.byte	0x03, 0x1b
        /*001e*/ 	.short	0x00a8


	//----- nvinfo : EIATTR_MERCURY_ISA_VERSION
	.align		4
        /*0020*/ 	.byte	0x03, 0x5f
        /*0022*/ 	.short	0x0101


	//----- nvinfo : EIATTR_VRC_CTA_INIT_COUNT
	.align		4
        /*0024*/ 	.byte	0x02, 0x4a
	.zero		1
	.zero		1


	//----- nvinfo : EIATTR_EXIT_INSTR_OFFSETS
	.align		4
        /*0028*/ 	.byte	0x04, 0x1c
        /*002a*/ 	.short	(.L_172 - .L_171)


	//   ....[0]....
.L_171:
        /*002c*/ 	.word	0x00000010


	//----- nvinfo : EIATTR_MAX_THREADS
	.align		4
.L_172:
        /*0030*/ 	.byte	0x04, 0x05
        /*0032*/ 	.short	(.L_174 - .L_173)
.L_173:
        /*0034*/ 	.word	0x00000180
        /*0038*/ 	.word	0x00000001
        /*003c*/ 	.word	0x00000001


	//----- nvinfo : EIATTR_CBANK_PARAM_SIZE
	.align		4
.L_174:
        /*0040*/ 	.byte	0x03, 0x19
        /*0042*/ 	.short	0x0a80


	//----- nvinfo : EIATTR_PARAM_CBANK
	.align		4
        /*0044*/ 	.byte	0x04, 0x0a
        /*0046*/ 	.short	(.L_176 - .L_175)
	.align		4
.L_175:
        /*0048*/ 	.word	index@(.nv.constant0._ZN7cutlass13device_kernelIN5flash11enable_sm90INS1_16FlashAttnFwdSm90INS1_25CollectiveMainloopFwdSm90ILi2EN4cute5tupleIJNS5_1CILi1EEES8_S8_EEENS6_IJNS7_ILi128EEESA_SA_EEELi128ENS_10bfloat16_tEfNS_4arch4Sm90ELb1ELb0ELb1ELb1ELb0ELb0ELb0ELb1ELb1ELb1ELb0ELb0EEENS1_21CollectiveEpilogueFwdISB_S9_SC_SE_Li256ELb1ELb1ELb0ELb0EEENS1_36VarlenDynamicPersistentTileSchedulerILi128ELi128ELi256ELi128ELb0ELb1ELb1ELb1ELb1ELb1EEEEEEEEEvNT_6ParamsE)
        /*004c*/ 	.short	0x0380
        /*004e*/ 	.short	0x0a80


	//----- nvinfo : EIATTR_SW_WAR
	.align		4
.L_176:
        /*0050*/ 	.byte	0x04, 0x36
        /*0052*/ 	.short	(.L_178 - .L_177)
.L_177:
        /*0054*/ 	.word	0x00000008
.L_178:


//--------------------- .nv.info._ZN7cutlass13device_kernelIN5flash11enable_sm90INS1_16FlashAttnFwdSm90INS1_25CollectiveMainloopFwdSm90ILi2EN4cute5tupleIJNS5_1CILi1EEES8_S8_EEENS6_IJNS7_ILi128EEESA_SA_EEELi128ENS_10bfloat16_tEfNS_4arch4Sm90ELb1ELb0ELb1ELb1ELb0ELb1ELb0ELb1ELb1ELb1ELb0ELb0EEENS1_21CollectiveEpilogueFwdISB_S9_SC_SE_Li256ELb1ELb1ELb0ELb0EEENS1_36VarlenDynamicPersistentTileSchedulerILi128ELi128ELi256ELi128ELb0ELb1ELb1ELb1ELb1ELb1EEEEEEEEEvNT_6ParamsE --------------------------
	.section	.nv.info._ZN7cutlass13device_kernelIN5flash11enable_sm90INS1_16FlashAttnFwdSm90INS1_25CollectiveMainloopFwdSm90ILi2EN4cute5tupleIJNS5_1CILi1EEES8_S8_EEENS6_IJNS7_ILi128EEESA_SA_EEELi128ENS_10bfloat16_tEfNS_4arch4Sm90ELb1ELb0ELb1ELb1ELb0ELb1ELb0ELb1ELb1ELb1ELb0ELb0EEENS1_21CollectiveEpilogueFwdISB_S9_SC_SE_Li256ELb1ELb1ELb0ELb0EEENS1_36VarlenDynamicPersistentTileSchedulerILi128ELi128ELi256ELi128ELb0ELb1ELb1ELb1ELb1ELb1EEEEEEEEEvNT_6ParamsE,"",@"SHT_CUDA_INFO"
	.sectionflags	@""
	.align	4


	//----- nvinfo : EIATTR_CUDA_API_VERSION
	.align		4
        /*0000*/ 	.byte	0x04, 0x37
        /*0002*/ 	.short	(.L_180 - .L_179)
.L_179:
        /*0004*/ 	.word	0x00000082


	//----- nvinfo : EIATTR_KPARAM_INFO
	.align		4
.L_180:
        /*0008*/ 	.byte	0x04, 0x17
        /*000a*/ 	.short	(.L_182 - .L_181)
.L_181:
        /*000c*/ 	.word	0x00000000
        /*0010*/ 	.short	0x0000
        /*0012*/ 	.short	0x0000
        /*0014*/ 	.byte	0x00, 0xf0, 0x01, 0x2a


	//----- nvinfo : EIATTR_SPARSE_MMA_MASK
	.align		4
.L_182:
        /*0018*/ 	.byte	0x03, 0x50
        /*001a*/ 	.short	0x0000


	//----- nvinfo : EIATTR_MAXREG_COUNT
	.align		4
        /*001c*/ 	.byte	0x03, 0x1b
        /*001e*/ 	.short	0x00a8


	//----- nvinfo : EIATTR_MERCURY_ISA_VERSION
	.align		4
        /*0020*/ 	.byte	0x03, 0x5f
        /*0022*/ 	.short	0x0101


	//----- nvinfo : EIATTR_VRC_CTA_INIT_COUNT
	.align		4
        /*0024*/ 	.byte	0x02, 0x4a
	.zero		1
	.zero		1


	//----- nvinfo : EIATTR_EXIT_INSTR_OFFSETS
	.align		4
        /*0028*/ 	.byte	0x04, 0x1c
        /*002a*/ 	.short	(.L_184 - .L_183)


	//   ....[0]....
.L_183:
        /*002c*/ 	.word	0x00000010


	//----- nvinfo : EIATTR_MAX_THREADS
	.align		4
.L_184:
        /*0030*/ 	.byte	0x04, 0x05
        /*0032*/ 	.short	(.L_186 - .L_185)
.L_185:
        /*0034*/ 	.word	0x00000180
        /*0038*/ 	.word	0x00000001
        /*003c*/ 	.word	0x00000001


	//----- nvinfo : EIATTR_CBANK_PARAM_SIZE
	.align		4
.L_186:
        /*0040*/ 	.byte	0x03, 0x19
        /*0042*/ 	.short	0x0a80


	//----- nvinfo : EIATTR_PARAM_CBANK
	.align		4
        /*0044*/ 	.byte	0x04, 0x0a
        /*0046*/ 	.short	(.L_188 - .L_187)
	.align		4
.L_187:
        /*0048*/ 	.word	index@(.nv.constant0._ZN7cutlass13device_kernelIN5flash11enable_sm90INS1_16FlashAttnFwdSm90INS1_25CollectiveMainloopFwdSm90ILi2EN4cute5tupleIJNS5_1CILi1EEES8_S8_EEENS6_IJNS7_ILi128EEESA_SA_EEELi128ENS_10bfloat16_tEfNS_4arch4Sm90ELb1ELb0ELb1ELb1ELb0ELb1ELb0ELb1ELb1ELb1ELb0ELb0EEENS1_21CollectiveEpilogueFwdISB_S9_SC_SE_Li256ELb1ELb1ELb0ELb0EEENS1_36VarlenDynamicPersistentTileSchedulerILi128ELi128ELi256ELi128ELb0ELb1ELb1ELb1ELb1ELb1EEEEEEEEEvNT_6ParamsE)
        /*004c*/ 	.short	0x0380
        /*004e*/ 	.short	0x0a80


	//----- nvinfo : EIATTR_SW_WAR
	.align		4
.L_188:
        /*0050*/ 	.byte	0x04, 0x36
        /*0052*/ 	.short	(.L_190 - .L_189)
.L_189:
        /*0054*/ 	.word	0x00000008
.L_190:


//--------------------- .nv.callgraph             --------------------------
	.section	.nv.callgraph,"",@"SHT_CUDA_CALLGRAPH"
	.align	4
	.sectionentsize	8
	.align		4
        /*0000*/ 	.word	0x00000000
	.align		4
        /*0004*/ 	.word	0xffffffff
	.align		4
        /*0008*/ 	.word	0x00000000
	.align		4
        /*000c*/ 	.word	0xfffffffe
	.align		4
        /*0010*/ 	.word	0x00000000
	.align		4
        /*0014*/ 	.word	0xfffffffd
	.align		4
        /*0018*/ 	.word	0x00000000
	.align		4
        /*001c*/ 	.word	0xfffffffc


//--------------------- .nv.constant4             --------------------------
	.section	.nv.constant4,"a",@progbits
	.align	8
	.align		8
.nv.constant4:
        /*0000*/ 	.dword	_ZN82_INTERNAL_8ec1d924_46_flash_fwd_hdim128_bf16_softcap_packgqa_sm90_cu_f3e6f9ee_30404cuda3std3__45__cpo5beginE
	.align		8
        /*0008*/ 	.dword	_ZN82_INTERNAL_8ec1d924_46_flash_fwd_hdim128_bf16_softcap_packgqa_sm90_cu_f3e6f9ee_30404cuda3std3__45__cpo3endE
	.align		8
        /*0010*/ 	.dword	_ZN82_INTERNAL_8ec1d924_46_flash_fwd_hdim128_bf16_softcap_packgqa_sm90_cu_f3e6f9ee_30404cuda3std3__45__cpo6cbeginE
	.align		8
        /*0018*/ 	.dword	_ZN82_INTERNAL_8ec1d924_46_flash_fwd_hdim128_bf16_softcap_packgqa_sm90_cu_f3e6f9ee_30404cuda3std3__45__cpo4cendE
	.align		8
        /*0020*/ 	.dword	_ZN82_INTERNAL_8ec1d924_46_flash_fwd_hdim128_bf16_softcap_packgqa_sm90_cu_f3e6f9ee_30404cuda3std3__484_GLOBAL__N__8ec1d924_46_flash_fwd_hdim128_bf16_softcap_packgqa_sm90_cu_f3e6f9ee_30406ignoreE
	.align		8
        /*0028*/ 	.dword	_ZN82_INTERNAL_8ec1d924_46_flash_fwd_hdim128_bf16_softcap_packgqa_sm90_cu_f3e6f9ee_30404cuda3std3__419piecewise_constructE
	.align		8
        /*0030*/ 	.dword	_ZN82_INTERNAL_8ec1d924_46_flash_fwd_hdim128_bf16_softcap_packgqa_sm90_cu_f3e6f9ee_30404cuda3std3__48in_placeE
	.align		8
        /*0038*/ 	.dword	_ZN82_INTERNAL_8ec1d924_46_flash_fwd_hdim128_bf16_softcap_packgqa_sm90_cu_f3e6f9ee_30404cuda3std6ranges3__45__cpo4swapE
	.align		8
        /*0040*/ 	.dword	_ZN82_INTERNAL_8ec1d924_46_flash_fwd_hdim128_bf16_softcap_packgqa_sm90_cu_f3e6f9ee_30404cuda3std6ranges3__45__cpo9iter_moveE
	.align		8
        /*0048*/ 	.dword	_ZN82_INTERNAL_8ec1d924_46_flash_fwd_hdim128_bf16_softcap_packgqa_sm90_cu_f3e6f9ee_30404cute7productE
	.align		8
        /*0050*/ 	.dword	_ZN82_INTERNAL_8ec1d924_46_flash_fwd_hdim128_bf16_softcap_packgqa_sm90_cu_f3e6f9ee_30404cute1_E


//--------------------- .text._ZN7cutlass13device_kernelIN5flash11enable_sm90INS1_16FlashAttnFwdSm90INS1_25CollectiveMainloopFwdSm90ILi2EN4cute5tupleIJNS5_1CILi1EEES8_S8_EEENS6_IJNS7_ILi128EEENS7_ILi176EEESA_EEELi128ENS_10bfloat16_tEfNS_4arch4Sm90ELb0ELb0ELb1ELb0ELb0ELb0ELb0ELb1ELb1ELb1ELb0ELb0EEENS1_21CollectiveEpilogueFwdINS6_IJSA_SA_SB_EEES9_SD_SF_Li256ELb0ELb1ELb0ELb0EEENS1_29StaticPersistentTileSchedulerILb0EEEEEEEEEvNT_6ParamsE --------------------------
	.section	.text._ZN7cutlass13device_kernelIN5flash11enable_sm90INS1_16FlashAttnFwdSm90INS1_25CollectiveMainloopFwdSm90ILi2EN4cute5tupleIJNS5_1CILi1EEES8_S8_EEENS6_IJNS7_ILi128EEENS7_ILi176EEESA_EEELi128ENS_10bfloat16_tEfNS_4arch4Sm90ELb0ELb0ELb1ELb0ELb0ELb0ELb0ELb1ELb1ELb1ELb0ELb0EEENS1_21CollectiveEpilogueFwdINS6_IJSA_SA_SB_EEES9_SD_SF_Li256ELb0ELb1ELb0ELb0EEENS1_29StaticPersistentTileSchedulerILb0EEEEEEEEEvNT_6ParamsE,"ax",@progbits
	.align	128
.text._ZN7cutlass13device_kernelIN5flash11enable_sm90INS1_16FlashAttnFwdSm90INS1_25CollectiveMainloopFwdSm90ILi2EN4cute5tupleIJNS5_1CILi1EEES8_S8_EEENS6_IJNS7_ILi128EEENS7_ILi176EEESA_EEELi128ENS_10bfloat16_tEfNS_4arch4Sm90ELb0ELb0ELb1ELb0ELb0ELb0ELb0ELb1ELb1ELb1ELb0ELb0EEENS1_21CollectiveEpilogueFwdINS6_IJSA_SA_SB_EEES9_SD_SF_Li256ELb0ELb1ELb0ELb0EEENS1_29StaticPersistentTileSchedulerILb0EEEEEEEEEvNT_6ParamsE:
        .type           _ZN7cutlass13device_kernelIN5flash11enable_sm90INS1_16FlashAttnFwdSm90INS1_25CollectiveMainloopFwdSm90ILi2EN4cute5tupleIJNS5_1CILi1EEES8_S8_EEENS6_IJNS7_ILi128EEENS7_ILi176EEESA_EEELi128ENS_10bfloat16_tEfNS_4arch4Sm90ELb0ELb0ELb1ELb0ELb0ELb0ELb0ELb1ELb1ELb1ELb0ELb0EEENS1_21CollectiveEpilogueFwdINS6_IJSA_SA_SB_EEES9_SD_SF_Li256ELb0ELb1ELb0ELb0EEENS1_29StaticPersistentTileSchedulerILb0EEEEEEEEEvNT_6ParamsE,@function
        .size           _ZN7cutlass13device_kernelIN5flash11enable_sm90INS1_16FlashAttnFwdSm90INS1_25CollectiveMainloopFwdSm90ILi2EN4cute5tupleIJNS5_1CILi1EEES8_S8_EEENS6_IJNS7_ILi128EEENS7_ILi176EEESA_EEELi128ENS_10bfloat16_tEfNS_4arch4Sm90ELb0ELb0ELb1ELb0ELb0ELb0ELb0ELb1ELb1ELb1ELb0ELb0EEENS1_21CollectiveEpilogueFwdINS6_IJSA_SA_SB_EEES9_SD_SF_Li256ELb0ELb1ELb0ELb0EEENS1_29StaticPersistentTileSchedulerILb0EEEEEEEEEvNT_6ParamsE,(.L_x_10 - _ZN7cutlass13device_kernelIN5flash11enable_sm90INS1_16FlashAttnFwdSm90INS1_25CollectiveMainloopFwdSm90ILi2EN4cute5tupleIJNS5_1CILi1EEES8_S8_EEENS6_IJNS7_ILi128EEENS7_ILi176EEESA_EEELi128ENS_10bfloat16_tEfNS_4arch4Sm90ELb0ELb0ELb1ELb0ELb0ELb0ELb0ELb1ELb1ELb1ELb0ELb0EEENS1_21CollectiveEpilogueFwdINS6_IJSA_SA_SB_EEES9_SD_SF_Li256ELb0ELb1ELb0ELb0EEENS1_29StaticPersistentTileSchedulerILb0EEEEEEEEEvNT_6ParamsE)
        .other          _ZN7cutlass13device_kernelIN5flash11enable_sm90INS1_16FlashAttnFwdSm90INS1_25CollectiveMainloopFwdSm90ILi2EN4cute5tupleIJNS5_1CILi1EEES8_S8_EEENS6_IJNS7_ILi128EEENS7_ILi176EEESA_EEELi128ENS_10bfloat16_tEfNS_4arch4Sm90ELb0ELb0ELb1ELb0ELb0ELb0ELb0ELb1ELb1ELb1ELb0ELb0EEENS1_21CollectiveEpilogueFwdINS6_IJSA_SA_SB_EEES9_SD_SF_Li256ELb0ELb1ELb0ELb0EEENS1_29StaticPersistentTileSchedulerILb0EEEEEEEEEvNT_6ParamsE,@"STO_CUDA_ENTRY STV_DEFAULT"
_ZN7cutlass13device_kernelIN5flash11enable_sm90INS1_16FlashAttnFwdSm90INS1_25CollectiveMainloopFwdSm90ILi2EN4cute5tupleIJNS5_1CILi1EEES8_S8_EEENS6_IJNS7_ILi128EEENS7_ILi176EEESA_EEELi128ENS_10bfloat16_tEfNS_4arch4Sm90ELb0ELb0ELb1ELb0ELb0ELb0ELb0ELb1ELb1ELb1ELb0ELb0EEENS1_21CollectiveEpilogueFwdINS6_IJSA_SA_SB_EEES9_SD_SF_Li256ELb0ELb1ELb0ELb0EEENS1_29StaticPersistentTileSchedulerILb0EEEEEEEEEvNT_6ParamsE:
[----:B------:R-:W-:Y:S01]  /*0000*/  LDC R1, c[0x0][0x37c] ;  /* 0x0000df00ff017b82 */ /* 0x000fe20000000800 */
[----:B------:R-:W-:Y:S05]  /*0010*/  EXIT ;  /* 0x000000000000794d */ /* 0x000fea0003800000 */
.L_x_0:
[----:B------:R-:W-:-:S00]  /*0020*/  BRA `(.L_x_0) ;  /* 0xfffffffc00fc7947 */ /* 0x000fc0000383ffff */
[----:B------:R-:W-:-:S00]  /*0030*/  NOP ;  /* 0x0000000000007918 */ /* 0x000fc00000000000 */
        /* <DEDUP_REMOVED lines=12> */
.L_x_10:


//--------------------- .text._ZN7cutlass13device_kernelIN5flash11enable_sm90INS1_16FlashAttnFwdSm90INS1_25CollectiveMainloopFwdSm90ILi2EN4cute5tupleIJNS5_1CILi2EEENS7_ILi1EEES9_EEENS6_IJNS7_ILi128EEENS7_ILi176EEESB_EEELi128ENS_10bfloat16_tEfNS_4arch4Sm90ELb0ELb0ELb1ELb0ELb0ELb0ELb0ELb1ELb1ELb1ELb0ELb0EEENS1_21CollectiveEpilogueFwdINS6_IJSB_SB_SC_EEESA_SE_SG_Li256ELb0ELb1ELb0ELb0EEENS1_29StaticPersistentTileSchedulerILb0EEEEEEEEEvNT_6ParamsE --------------------------
	.section	.text._ZN7cutlass13device_kernelIN5flash11enable_sm90INS1_16FlashAttnFwdSm90INS1_25CollectiveMainloopFwdSm90ILi2EN4cute5tupleIJNS5_1CILi2EEENS7_ILi1EEES9_EEENS6_IJNS7_ILi128EEENS7_ILi176EEESB_EEELi128ENS_10bfloat16_tEfNS_4arch4Sm90ELb0ELb0ELb1ELb0ELb0ELb0ELb0ELb1ELb1ELb1ELb0ELb0EEENS1_21CollectiveEpilogueFwdINS6_IJSB_SB_SC_EEESA_SE_SG_Li256ELb0ELb1ELb0ELb0EEENS1_29StaticPersistentTileSchedulerILb0EEEEEEEEEvNT_6ParamsE,"ax",@progbits
	.align	128
.text._ZN7cutlass13device_kernelIN5flash11enable_sm90INS1_16FlashAttnFwdSm90INS1_25CollectiveMainloopFwdSm90ILi2EN4cute5tupleIJNS5_1CILi2EEENS7_ILi1EEES9_EEENS6_IJNS7_ILi128EEENS7_ILi176EEESB_EEELi128ENS_10bfloat16_tEfNS_4arch4Sm90ELb0ELb0ELb1ELb0ELb0ELb0ELb0ELb1ELb1ELb1ELb0ELb0EEENS1_21CollectiveEpilogueFwdINS6_IJSB_SB_SC_EEESA_SE_SG_Li256ELb0ELb1ELb0ELb0EEENS1_29StaticPersistentTileSchedulerILb0EEEEEEEEEvNT_6ParamsE:
        .type           _ZN7cutlass13device_kernelIN5flash11enable_sm90INS1_16FlashAttnFwdSm90INS1_25CollectiveMainloopFwdSm90ILi2EN4cute5tupleIJNS5_1CILi2EEENS7_ILi1EEES9_EEENS6_IJNS7_ILi128EEENS7_ILi176EEESB_EEELi128ENS_10bfloat16_tEfNS_4arch4Sm90ELb0ELb0ELb1ELb0ELb0ELb0ELb0ELb1ELb1ELb1ELb0ELb0EEENS1_21CollectiveEpilogueFwdINS6_IJSB_SB_SC_EEESA_SE_SG_Li256ELb0ELb1ELb0ELb0EEENS1_29StaticPersistentTileSchedulerILb0EEEEEEEEEvNT_6ParamsE,@function
        .size           _ZN7cutlass13device_kernelIN5flash11enable_sm90INS1_16FlashAttnFwdSm90INS1_25CollectiveMainloopFwdSm90ILi2EN4cute5tupleIJNS5_1CILi2EEENS7_ILi1EEES9_EEENS6_IJNS7_ILi128EEENS7_ILi176EEESB_EEELi128ENS_10bfloat16_tEfNS_4arch4Sm90ELb0ELb0ELb1ELb0ELb0ELb0ELb0ELb1ELb1ELb1ELb0ELb0EEENS1_21CollectiveEpilogueFwdINS6_IJSB_SB_SC_EEESA_SE_SG_Li256ELb0ELb1ELb0ELb0EEENS1_29StaticPersistentTileSchedulerILb0EEEEEEEEEvNT_6ParamsE,(.L_x_11 - _ZN7cutlass13device_kernelIN5flash11enable_sm90INS1_16FlashAttnFwdSm90INS1_25CollectiveMainloopFwdSm90ILi2EN4cute5tupleIJNS5_1CILi2EEENS7_ILi1EEES9_EEENS6_IJNS7_ILi128EEENS7_ILi176EEESB_EEELi128ENS_10bfloat16_tEfNS_4arch4Sm90ELb0ELb0ELb1ELb0ELb0ELb0ELb0ELb1ELb1ELb1ELb0ELb0EEENS1_21CollectiveEpilogueFwdINS6_IJSB_SB_SC_EEESA_SE_SG_Li256ELb0ELb1ELb0ELb0EEENS1_29StaticPersistentTileSchedulerILb0EEEEEEEEEvNT_6ParamsE)
        .other          _ZN7cutlass13device_kernelIN5flash11enable_sm90INS1_16FlashAttnFwdSm90INS1_25CollectiveMainloopFwdSm90ILi2EN4cute5tupleIJNS5_1CILi2EEENS7_ILi1EEES9_EEENS6_IJNS7_ILi128EEENS7_ILi176EEESB_EEELi128ENS_10bfloat16_tEfNS_4arch4Sm90ELb0ELb0ELb1ELb0ELb0ELb0ELb0ELb1ELb1ELb1ELb0ELb0EEENS1_21CollectiveEpilogueFwdINS6_IJSB_SB_SC_EEESA_SE_SG_Li256ELb0ELb1ELb0ELb0EEENS1_29StaticPersistentTileSchedulerILb0EEEEEEEEEvNT_6ParamsE,@"STO_CUDA_ENTRY STV_DEFAULT"
_ZN7cutlass13device_kernelIN5flash11enable_sm90INS1_16FlashAttnFwdSm90INS1_25CollectiveMainloopFwdSm90ILi2EN4cute5tupleIJNS5_1CILi2EEENS7_ILi1EEES9_EEENS6_IJNS7_ILi128EEENS7_ILi176EEESB_EEELi128ENS_10bfloat16_tEfNS_4arch4Sm90ELb0ELb0ELb1ELb0ELb0ELb0ELb0ELb1ELb1ELb1ELb0ELb0EEENS1_21CollectiveEpilogueFwdINS6_IJSB_SB_SC_EEESA_SE_SG_Li256ELb0ELb1ELb0ELb0EEENS1_29StaticPersistentTileSchedulerILb0EEEEEEEEEvNT_6ParamsE:
[----:B------:R-:W-:Y:S01]  /*0000*/  LDC R1, c[0x0][0x37c] ;  /* 0x0000df00ff017b82 */ /* 0x000fe20000000800 */
[----:B------:R-:W-:Y:S05]  /*0010*/  EXIT ;  /* 0x000000000000794d */ /* 0x000fea0003800000 */
.L_x_1:
        /* <DEDUP_REMOVED lines=14> */
.L_x_11:


//--------------------- .text._ZN7cutlass13device_kernelIN5flash11enable_sm90INS1_16FlashAttnFwdSm90INS1_25CollectiveMainloopFwdSm90ILi2EN4cute5tupleIJNS5_1CILi1EEES8_S8_EEENS6_IJNS7_ILi128EEENS7_ILi176EEESA_EEELi128ENS_10bfloat16_tEfNS_4arch4Sm90ELb0ELb0ELb1ELb1ELb0ELb0ELb0ELb1ELb1ELb1ELb0ELb0EEENS1_21CollectiveEpilogueFwdINS6_IJSA_SA_SB_EEES9_SD_SF_Li256ELb1ELb1ELb0ELb0EEENS1_36VarlenDynamicPersistentTileSchedulerILi128ELi176ELi256ELi128ELb0ELb1ELb1ELb0ELb1ELb1EEEEEEEEEvNT_6ParamsE --------------------------
	.section	.text._ZN7cutlass13device_kernelIN5flash11enable_sm90INS1_16FlashAttnFwdSm90INS1_25CollectiveMainloopFwdSm90ILi2EN4cute5tupleIJNS5_1CILi1EEES8_S8_EEENS6_IJNS7_ILi128EEENS7_ILi176EEESA_EEELi128ENS_10bfloat16_tEfNS_4arch4Sm90ELb0ELb0ELb1ELb1ELb0ELb0ELb0ELb1ELb1ELb1ELb0ELb0EEENS1_21CollectiveEpilogueFwdINS6_IJSA_SA_SB_EEES9_SD_SF_Li256ELb1ELb1ELb0ELb0EEENS1_36VarlenDynamicPersistentTileSchedulerILi128ELi176ELi256ELi128ELb0ELb1ELb1ELb0ELb1ELb1EEEEEEEEEvNT_6ParamsE,"ax",@progbits
	.align	128
.text._ZN7cutlass13device_kernelIN5flash11enable_sm90INS1_16FlashAttnFwdSm90INS1_25CollectiveMainloopFwdSm90ILi2EN4cute5tupleIJNS5_1CILi1EEES8_S8_EEENS6_IJNS7_ILi128EEENS7_ILi176EEESA_EEELi128ENS_10bfloat16_tEfNS_4arch4Sm90ELb0ELb0ELb1ELb1ELb0ELb0ELb0ELb1ELb1ELb1ELb0ELb0EEENS1_21CollectiveEpilogueFwdINS6_IJSA_SA_SB_EEES9_SD_SF_Li256ELb1ELb1ELb0ELb0EEENS1_36VarlenDynamicPersistentTileSchedulerILi128ELi176ELi256ELi128ELb0ELb1ELb1ELb0ELb1ELb1EEEEEEEEEvNT_6ParamsE:
        .type           _ZN7cutlass13device_kernelIN5flash11enable_sm90INS1_16FlashAttnFwdSm90INS1_25CollectiveMainloopFwdSm90ILi2EN4cute5tupleIJNS5_1CILi1EEES8_S8_EEENS6_IJNS7_ILi128EEENS7_ILi176EEESA_EEELi128ENS_10bfloat16_tEfNS_4arch4Sm90ELb0ELb0ELb1ELb1ELb0ELb0ELb0ELb1ELb1ELb1ELb0ELb0EEENS1_21CollectiveEpilogueFwdINS6_IJSA_SA_SB_EEES9_SD_SF_Li256ELb1ELb1ELb0ELb0EEENS1_36VarlenDynamicPersistentTileSchedulerILi128ELi176ELi256ELi128ELb0ELb1ELb1ELb0ELb1ELb1EEEEEEEEEvNT_6ParamsE,@function
        .size           _ZN7cutlass13device_kernelIN5flash11enable_sm90INS1_16FlashAttnFwdSm90INS1_25CollectiveMainloopFwdSm90ILi2EN4cute5tupleIJNS5_1CILi1EEES8_S8_EEENS6_IJNS7_ILi128EEENS7_ILi176EEESA_EEELi128ENS_10bfloat16_tEfNS_4arch4Sm90ELb0ELb0ELb1ELb1ELb0ELb0ELb0ELb1ELb1ELb1ELb0ELb0EEENS1_21CollectiveEpilogueFwdINS6_IJSA_SA_SB_EEES9_SD_SF_Li256ELb1ELb1ELb0ELb0EEENS1_36VarlenDynamicPersistentTileSchedulerILi128ELi176ELi256ELi128ELb0ELb1ELb1ELb0ELb1ELb1EEEEEEEEEvNT_6ParamsE,(.L_x_12 - _ZN7cutlass13device_kernelIN5flash11enable_sm90INS1_16FlashAttnFwdSm90INS1_25CollectiveMainloopFwdSm90ILi2EN4cute5tupleIJNS5_1CILi1EEES8_S8_EEENS6_IJNS7_ILi128EEENS7_ILi176EEESA_EEELi128ENS_10bfloat16_tEfNS_4arch4Sm90ELb0ELb0ELb1ELb1ELb0ELb0ELb0ELb1ELb1ELb1ELb0ELb0EEENS1_21CollectiveEpilogueFwdINS6_IJSA_SA_SB_EEES9_SD_SF_Li256ELb1ELb1ELb0ELb0EEENS1_36VarlenDynamicPersistentTileSchedulerILi128ELi176ELi256ELi128ELb0ELb1ELb1ELb0ELb1ELb1EEEEEEEEEvNT_6ParamsE)
        .other          _ZN7cutlass13device_kernelIN5flash11enable_sm90INS1_16FlashAttnFwdSm90INS1_25CollectiveMainloopFwdSm90ILi2EN4cute5tupleIJNS5_1CILi1EEES8_S8_EEENS6_IJNS7_ILi128EEENS7_ILi176EEESA_EEELi128ENS_10bfloat16_tEfNS_4arch4Sm90ELb0ELb0ELb1ELb1ELb0ELb0ELb0ELb1ELb1ELb1ELb0ELb0EEENS1_21CollectiveEpilogueFwdINS6_IJSA_SA_SB_EEES9_SD_SF_Li256ELb1ELb1ELb0ELb0EEENS1_36VarlenDynamicPersistentTileSchedulerILi128ELi176ELi256ELi128ELb0ELb1ELb1ELb0ELb1ELb1EEEEEEEEEvNT_6ParamsE,@"STO_CUDA_ENTRY STV_DEFAULT"
_ZN7cutlass13device_kernelIN5flash11enable_sm90INS1_16FlashAttnFwdSm90INS1_25CollectiveMainloopFwdSm90ILi2EN4cute5tupleIJNS5_1CILi1EEES8_S8_EEENS6_IJNS7_ILi128EEENS7_ILi176EEESA_EEELi128ENS_10bfloat16_tEfNS_4arch4Sm90ELb0ELb0ELb1ELb1ELb0ELb0ELb0ELb1ELb1ELb1ELb0ELb0EEENS1_21CollectiveEpilogueFwdINS6_IJSA_SA_SB_EEES9_SD_SF_Li256ELb1ELb1ELb0ELb0EEENS1_36VarlenDynamicPersistentTileSchedulerILi128ELi176ELi256ELi128ELb0ELb1ELb1ELb0ELb1ELb1EEEEEEEEEvNT_6ParamsE:
[----:B------:R-:W-:Y:S01]  /*0000*/  LDC R1, c[0x0][0x37c] ;  /* 0x0000df00ff017b82 */ /* 0x000fe20000000800 */
[----:B------:R-:W-:Y:S05]  /*0010*/  EXIT ;  /* 0x000000000000794d */ /* 0x000fea0003800000 */
.L_x_2:
        /* <DEDUP_REMOVED lines=14> */
.L_x_12:


//--------------------- .text._ZN7cutlass13device_kernelIN5flash11enable_sm90INS1_16FlashAttnFwdSm90INS1_25CollectiveMainloopFwdSm90ILi2EN4cute5tupleIJNS5_1CILi1EEES8_S8_EEENS6_IJNS7_ILi128EEENS7_ILi176EEESA_EEELi128ENS_10bfloat16_tEfNS_4arch4Sm90ELb0ELb0ELb1ELb1ELb0ELb1ELb0ELb1ELb1ELb1ELb0ELb0EEENS1_21CollectiveEpilogueFwdINS6_IJSA_SA_SB_EEES9_SD_SF_Li256ELb1ELb1ELb0ELb0EEENS1_36VarlenDynamicPersistentTileSchedulerILi128ELi176ELi256ELi128ELb0ELb1ELb1ELb0ELb1ELb1EEEEEEEEEvNT_6ParamsE --------------------------
	.section	.text._ZN7cutlass13device_kernelIN5flash11enable_sm90INS1_16FlashAttnFwdSm90INS1_25CollectiveMainloopFwdSm90ILi2EN4cute5tupleIJNS5_1CILi1EEES8_S8_EEENS6_IJNS7_ILi128EEENS7_ILi176EEESA_EEELi128ENS_10bfloat16_tEfNS_4arch4Sm90ELb0ELb0ELb1ELb1ELb0ELb1ELb0ELb1ELb1ELb1ELb0ELb0EEENS1_21CollectiveEpilogueFwdINS6_IJSA_SA_SB_EEES9_SD_SF_Li256ELb1ELb1ELb0ELb0EEENS1_36VarlenDynamicPersistentTileSchedulerILi128ELi176ELi256ELi128ELb0ELb1ELb1ELb0ELb1ELb1EEEEEEEEEvNT_6ParamsE,"ax",@progbits
	.align	128
.text._ZN7cutlass13device_kernelIN5flash11enable_sm90INS1_16FlashAttnFwdSm90INS1_25CollectiveMainloopFwdSm90ILi2EN4cute5tupleIJNS5_1CILi1EEES8_S8_EEENS6_IJNS7_ILi128EEENS7_ILi176EEESA_EEELi128ENS_10bfloat16_tEfNS_4arch4Sm90ELb0ELb0ELb1ELb1ELb0ELb1ELb0ELb1ELb1ELb1ELb0ELb0EEENS1_21CollectiveEpilogueFwdINS6_IJSA_SA_SB_EEES9_SD_SF_Li256ELb1ELb1ELb0ELb0EEENS1_36VarlenDynamicPersistentTileSchedulerILi128ELi176ELi256ELi128ELb0ELb1ELb1ELb0ELb1ELb1EEEEEEEEEvNT_6ParamsE:
        .type           _ZN7cutlass13device_kernelIN5flash11enable_sm90INS1_16FlashAttnFwdSm90INS1_25CollectiveMainloopFwdSm90ILi2EN4cute5tupleIJNS5_1CILi1EEES8_S8_EEENS6_IJNS7_ILi128EEENS7_ILi176EEESA_EEELi128ENS_10bfloat16_tEfNS_4arch4Sm90ELb0ELb0ELb1ELb1ELb0ELb1ELb0ELb1ELb1ELb1ELb0ELb0EEENS1_21CollectiveEpilogueFwdINS6_IJSA_SA_SB_EEES9_SD_SF_Li256ELb1ELb1ELb0ELb0EEENS1_36VarlenDynamicPersistentTileSchedulerILi128ELi176ELi256ELi128ELb0ELb1ELb1ELb0ELb1ELb1EEEEEEEEEvNT_6ParamsE,@function
        .size           _ZN7cutlass13device_kernelIN5flash11enable_sm90INS1_16FlashAttnFwdSm90INS1_25CollectiveMainloopFwdSm90ILi2EN4cute5tupleIJNS5_1CILi1EEES8_S8_EEENS6_IJNS7_ILi128EEENS7_ILi176EEESA_EEELi128ENS_10bfloat16_tEfNS_4arch4Sm90ELb0ELb0ELb1ELb1ELb0ELb1ELb0ELb1ELb1ELb1ELb0ELb0EEENS1_21CollectiveEpilogueFwdINS6_IJSA_SA_SB_EEES9_SD_SF_Li256ELb1ELb1ELb0ELb0EEENS1_36VarlenDynamicPersistentTileSchedulerILi128ELi176ELi256ELi128ELb0ELb1ELb1ELb0ELb1ELb1EEEEEEEEEvNT_6ParamsE,(.L_x_13 - _ZN7cutlass13device_kernelIN5flash11enable_sm90INS1_16FlashAttnFwdSm90INS1_25CollectiveMainloopFwdSm90ILi2EN4cute5tupleIJNS5_1CILi1EEES8_S8_EEENS6_IJNS7_ILi128EEENS7_ILi176EEESA_EEELi128ENS_10bfloat16_tEfNS_4arch4Sm90ELb0ELb0ELb1ELb1ELb0ELb1ELb0ELb1ELb1ELb1ELb0ELb0EEENS1_21CollectiveEpilogueFwdINS6_IJSA_SA_SB_EEES9_SD_SF_Li256ELb1ELb1ELb0ELb0EEENS1_36VarlenDynamicPersistentTileSchedulerILi128ELi176ELi256ELi128ELb0ELb1ELb1ELb0ELb1ELb1EEEEEEEEEvNT_6ParamsE)
        .other          _ZN7cutlass13device_kernelIN5flash11enable_sm90INS1_16FlashAttnFwdSm90INS1_25CollectiveMainloopFwdSm90ILi2EN4cute5tupleIJNS5_1CILi1EEES8_S8_EEENS6_IJNS7_ILi128EEENS7_ILi176EEESA_EEELi128ENS_10bfloat16_tEfNS_4arch4Sm90ELb0ELb0ELb1ELb1ELb0ELb1ELb0ELb1ELb1ELb1ELb0ELb0EEENS1_21CollectiveEpilogueFwdINS6_IJSA_SA_SB_EEES9_SD_SF_Li256ELb1ELb1ELb0ELb0EEENS1_36VarlenDynamicPersistentTileSchedulerILi128ELi176ELi256ELi128ELb0ELb1ELb1ELb0ELb1ELb1EEEEEEEEEvNT_6ParamsE,@"STO_CUDA_ENTRY STV_DEFAULT"
_ZN7cutlass13device_kernelIN5flash11enable_sm90INS1_16FlashAttnFwdSm90INS1_25CollectiveMainloopFwdSm90ILi2EN4cute5tupleIJNS5_1CILi1EEES8_S8_EEENS6_IJNS7_ILi128EEENS7_ILi176EEESA_EEELi128ENS_10bfloat16_tEfNS_4arch4Sm90ELb0ELb0ELb1ELb1ELb0ELb1ELb0ELb1ELb1ELb1ELb0ELb0EEENS1_21CollectiveEpilogueFwdINS6_IJSA_SA_SB_EEES9_SD_SF_Li256ELb1ELb1ELb0ELb0EEENS1_36VarlenDynamicPersistentTileSchedulerILi128ELi176ELi256ELi128ELb0ELb1ELb1ELb0ELb1ELb1EEEEEEEEEvNT_6ParamsE:
[----:B------:R-:W-:Y:S01]  /*0000*/  LDC R1, c[0x0][0x37c] ;  /* 0x0000df00ff017b82 */ /* 0x000fe20000000800 */
[----:B------:R-:W-:Y:S05]  /*0010*/  EXIT ;  /* 0x000000000000794d */ /* 0x000fea0003800000 */
.L_x_3:
        /* <DEDUP_REMOVED lines=14> */
.L_x_13:


//--------------------- .text._ZN7cutlass13device_kernelIN5flash11enable_sm90INS1_16FlashAttnFwdSm90INS1_25CollectiveMainloopFwdSm90ILi2EN4cute5tupleIJNS5_1CILi1EEES8_S8_EEENS6_IJNS7_ILi128EEESA_SA_EEELi128ENS_10bfloat16_tEfNS_4arch4Sm90ELb0ELb1ELb1ELb0ELb0ELb0ELb0ELb1ELb1ELb1ELb0ELb0EEENS1_21CollectiveEpilogueFwdISB_S9_SC_SE_Li256ELb0ELb1ELb0ELb0EEENS1_30DynamicPersistentTileSchedulerILi256ELi128ELb0ELb1ELb1EEEEEEEEEvNT_6ParamsE --------------------------
	.section	.text._ZN7cutlass13device_kernelIN5flash11enable_sm90INS1_16FlashAttnFwdSm90INS1_25CollectiveMainloopFwdSm90ILi2EN4cute5tupleIJNS5_1CILi1EEES8_S8_EEENS6_IJNS7_ILi128EEESA_SA_EEELi128ENS_10bfloat16_tEfNS_4arch4Sm90ELb0ELb1ELb1ELb0ELb0ELb0ELb0ELb1ELb1ELb1ELb0ELb0EEENS1_21CollectiveEpilogueFwdISB_S9_SC_SE_Li256ELb0ELb1ELb0ELb0EEENS1_30DynamicPersistentTileSchedulerILi256ELi128ELb0ELb1ELb1EEEEEEEEEvNT_6ParamsE,"ax",@progbits
	.align	128
.text._ZN7cutlass13device_kernelIN5flash11enable_sm90INS1_16FlashAttnFwdSm90INS1_25CollectiveMainloopFwdSm90ILi2EN4cute5tupleIJNS5_1CILi1EEES8_S8_EEENS6_IJNS7_ILi128EEESA_SA_EEELi128ENS_10bfloat16_tEfNS_4arch4Sm90ELb0ELb1ELb1ELb0ELb0ELb0ELb0ELb1ELb1ELb1ELb0ELb0EEENS1_21CollectiveEpilogueFwdISB_S9_SC_SE_Li256ELb0ELb1ELb0ELb0EEENS1_30DynamicPersistentTileSchedulerILi256ELi128ELb0ELb1ELb1EEEEEEEEEvNT_6ParamsE:
        .type           _ZN7cutlass13device_kernelIN5flash11enable_sm90INS1_16FlashAttnFwdSm90INS1_25CollectiveMainloopFwdSm90ILi2EN4cute5tupleIJNS5_1CILi1EEES8_S8_EEENS6_IJNS7_ILi128EEESA_SA_EEELi128ENS_10bfloat16_tEfNS_4arch4Sm90ELb0ELb1ELb1ELb0ELb0ELb0ELb0ELb1ELb1ELb1ELb0ELb0EEENS1_21CollectiveEpilogueFwdISB_S9_SC_SE_Li256ELb0ELb1ELb0ELb0EEENS1_30DynamicPersistentTileSchedulerILi256ELi128ELb0ELb1ELb1EEEEEEEEEvNT_6ParamsE,@function
        .size           _ZN7cutlass13device_kernelIN5flash11enable_sm90INS1_16FlashAttnFwdSm90INS1_25CollectiveMainloopFwdSm90ILi2EN4cute5tupleIJNS5_1CILi1EEES8_S8_EEENS6_IJNS7_ILi128EEESA_SA_EEELi128ENS_10bfloat16_tEfNS_4arch4Sm90ELb0ELb1ELb1ELb0ELb0ELb0ELb0ELb1ELb1ELb1ELb0ELb0EEENS1_21CollectiveEpilogueFwdISB_S9_SC_SE_Li256ELb0ELb1ELb0ELb0EEENS1_30DynamicPersistentTileSchedulerILi256ELi128ELb0ELb1ELb1EEEEEEEEEvNT_6ParamsE,(.L_x_14 - _ZN7cutlass13device_kernelIN5flash11enable_sm90INS1_16FlashAttnFwdSm90INS1_25CollectiveMainloopFwdSm90ILi2EN4cute5tupleIJNS5_1CILi1EEES8_S8_EEENS6_IJNS7_ILi128EEESA_SA_EEELi128ENS_10bfloat16_tEfNS_4arch4Sm90ELb0ELb1ELb1ELb0ELb0ELb0ELb0ELb1ELb1ELb1ELb0ELb0EEENS1_21CollectiveEpilogueFwdISB_S9_SC_SE_Li256ELb0ELb1ELb0ELb0EEENS1_30DynamicPersistentTileSchedulerILi256ELi128ELb0ELb1ELb1EEEEEEEEEvNT_6ParamsE)
        .other          _ZN7cutlass13device_kernelIN5flash11enable_sm90INS1_16FlashAttnFwdSm90INS1_25CollectiveMainloopFwdSm90ILi2EN4cute5tupleIJNS5_1CILi1EEES8_S8_EEENS6_IJNS7_ILi128EEESA_SA_EEELi128ENS_10bfloat16_tEfNS_4arch4Sm90ELb0ELb1ELb1ELb0ELb0ELb0ELb0ELb1ELb1ELb1ELb0ELb0EEENS1_21CollectiveEpilogueFwdISB_S9_SC_SE_Li256ELb0ELb1ELb0ELb0EEENS1_30DynamicPersistentTileSchedulerILi256ELi128ELb0ELb1ELb1EEEEEEEEEvNT_6ParamsE,@"STO_CUDA_ENTRY STV_DEFAULT"
_ZN7cutlass13device_kernelIN5flash11enable_sm90INS1_16FlashAttnFwdSm90INS1_25CollectiveMainloopFwdSm90ILi2EN4cute5tupleIJNS5_1CILi1EEES8_S8_EEENS6_IJNS7_ILi128EEESA_SA_EEELi128ENS_10bfloat16_tEfNS_4arch4Sm90ELb0ELb1ELb1ELb0ELb0ELb0ELb0ELb1ELb1ELb1ELb0ELb0EEENS1_21CollectiveEpilogueFwdISB_S9_SC_SE_Li256ELb0ELb1ELb0ELb0EEENS1_30DynamicPersistentTileSchedulerILi256ELi128ELb0ELb1ELb1EEEEEEEEEvNT_6ParamsE:
[----:B------:R-:W-:Y:S01]  /*0000*/  LDC R1, c[0x0][0x37c] ;  /* 0x0000df00ff017b82 */ /* 0x000fe20000000800 */
[----:B------:R-:W-:Y:S05]  /*0010*/  EXIT ;  /* 0x000000000000794d */ /* 0x000fea0003800000 */
.L_x_4:
        /* <DEDUP_REMOVED lines=14> */
.L_x_14:


//--------------------- .text._ZN7cutlass13device_kernelIN5flash11enable_sm90INS1_16FlashAttnFwdSm90INS1_25CollectiveMainloopFwdSm90ILi2EN4cute5tupleIJNS5_1CILi1EEES8_S8_EEENS6_IJNS7_ILi128EEESA_SA_EEELi128ENS_10bfloat16_tEfNS_4arch4Sm90ELb0ELb1ELb1ELb1ELb0ELb0ELb0ELb1ELb1ELb1ELb0ELb0EEENS1_21CollectiveEpilogueFwdISB_S9_SC_SE_Li256ELb1ELb1ELb0ELb0EEENS1_36VarlenDynamicPersistentTileSchedulerILi128ELi128ELi256ELi128ELb0ELb1ELb1ELb1ELb0ELb1EEEEEEEEEvNT_6ParamsE --------------------------
	.section	.text._ZN7cutlass13device_kernelIN5flash11enable_sm90INS1_16FlashAttnFwdSm90INS1_25CollectiveMainloopFwdSm90ILi2EN4cute5tupleIJNS5_1CILi1EEES8_S8_EEENS6_IJNS7_ILi128EEESA_SA_EEELi128ENS_10bfloat16_tEfNS_4arch4Sm90ELb0ELb1ELb1ELb1ELb0ELb0ELb0ELb1ELb1ELb1ELb0ELb0EEENS1_21CollectiveEpilogueFwdISB_S9_SC_SE_Li256ELb1ELb1ELb0ELb0EEENS1_36VarlenDynamicPersistentTileSchedulerILi128ELi128ELi256ELi128ELb0ELb1ELb1ELb1ELb0ELb1EEEEEEEEEvNT_6ParamsE,"ax",@progbits
	.align	128
.text._ZN7cutlass13device_kernelIN5flash11enable_sm90INS1_16FlashAttnFwdSm90INS1_25CollectiveMainloopFwdSm90ILi2EN4cute5tupleIJNS5_1CILi1EEES8_S8_EEENS6_IJNS7_ILi128EEESA_SA_EEELi128ENS_10bfloat16_tEfNS_4arch4Sm90ELb0ELb1ELb1ELb1ELb0ELb0ELb0ELb1ELb1ELb1ELb0ELb0EEENS1_21CollectiveEpilogueFwdISB_S9_SC_SE_Li256ELb1ELb1ELb0ELb0EEENS1_36VarlenDynamicPersistentTileSchedulerILi128ELi128ELi256ELi128ELb0ELb1ELb1ELb1ELb0ELb1EEEEEEEEEvNT_6ParamsE:
        .type           _ZN7cutlass13device_kernelIN5flash11enable_sm90INS1_16FlashAttnFwdSm90INS1_25CollectiveMainloopFwdSm90ILi2EN4cute5tupleIJNS5_1CILi1EEES8_S8_EEENS6_IJNS7_ILi128EEESA_SA_EEELi128ENS_10bfloat16_tEfNS_4arch4Sm90ELb0ELb1ELb1ELb1ELb0ELb0ELb0ELb1ELb1ELb1ELb0ELb0EEENS1_21CollectiveEpilogueFwdISB_S9_SC_SE_Li256ELb1ELb1ELb0ELb0EEENS1_36VarlenDynamicPersistentTileSchedulerILi128ELi128ELi256ELi128ELb0ELb1ELb1ELb1ELb0ELb1EEEEEEEEEvNT_6ParamsE,@function
        .size           _ZN7cutlass13device_kernelIN5flash11enable_sm90INS1_16FlashAttnFwdSm90INS1_25CollectiveMainloopFwdSm90ILi2EN4cute5tupleIJNS5_1CILi1EEES8_S8_EEENS6_IJNS7_ILi128EEESA_SA_EEELi128ENS_10bfloat16_tEfNS_4arch4Sm90ELb0ELb1ELb1ELb1ELb0ELb0ELb0ELb1ELb1ELb1ELb0ELb0EEENS1_21CollectiveEpilogueFwdISB_S9_SC_SE_Li256ELb1ELb1ELb0ELb0EEENS1_36VarlenDynamicPersistentTileSchedulerILi128ELi128ELi256ELi128ELb0ELb1ELb1ELb1ELb0ELb1EEEEEEEEEvNT_6ParamsE,(.L_x_15 - _ZN7cutlass13device_kernelIN5flash11enable_sm90INS1_16FlashAttnFwdSm90INS1_25CollectiveMainloopFwdSm90ILi2EN4cute5tupleIJNS5_1CILi1EEES8_S8_EEENS6_IJNS7_ILi128EEESA_SA_EEELi128ENS_10bfloat16_tEfNS_4arch4Sm90ELb0ELb1ELb1ELb1ELb0ELb0ELb0ELb1ELb1ELb1ELb0ELb0EEENS1_21CollectiveEpilogueFwdISB_S9_SC_SE_Li256ELb1ELb1ELb0ELb0EEENS1_36VarlenDynamicPersistentTileSchedulerILi128ELi128ELi256ELi128ELb0ELb1ELb1ELb1ELb0ELb1EEEEEEEEEvNT_6ParamsE)
        .other          _ZN7cutlass13device_kernelIN5flash11enable_sm90INS1_16FlashAttnFwdSm90INS1_25CollectiveMainloopFwdSm90ILi2EN4cute5tupleIJNS5_1CILi1EEES8_S8_EEENS6_IJNS7_ILi128EEESA_SA_EEELi128ENS_10bfloat16_tEfNS_4arch4Sm90ELb0ELb1ELb1ELb1ELb0ELb0ELb0ELb1ELb1ELb1ELb0ELb0EEENS1_21CollectiveEpilogueFwdISB_S9_SC_SE_Li256ELb1ELb1ELb0ELb0EEENS1_36VarlenDynamicPersistentTileSchedulerILi128ELi128ELi256ELi128ELb0ELb1ELb1ELb1ELb0ELb1EEEEEEEEEvNT_6ParamsE,@"STO_CUDA_ENTRY STV_DEFAULT"
_ZN7cutlass13device_kernelIN5flash11enable_sm90INS1_16FlashAttnFwdSm90INS1_25CollectiveMainloopFwdSm90ILi2EN4cute5tupleIJNS5_1CILi1EEES8_S8_EEENS6_IJNS7_ILi128EEESA_SA_EEELi128ENS_10bfloat16_tEfNS_4arch4Sm90ELb0ELb1ELb1ELb1ELb0ELb0ELb0ELb1ELb1ELb1ELb0ELb0EEENS1_21CollectiveEpilogueFwdISB_S9_SC_SE_Li256ELb1ELb1ELb0ELb0EEENS1_36VarlenDynamicPersistentTileSchedulerILi128ELi128ELi256ELi128ELb0ELb1ELb1ELb1ELb0ELb1EEEEEEEEEvNT_6ParamsE:
[----:B------:R-:W-:Y:S01]  /*0000*/  LDC R1, c[0x0][0x37c] ;  /* 0x0000df00ff017b82 */ /* 0x000fe20000000800 */
[----:B------:R-:W-:Y:S05]  /*0010*/  EXIT ;  /* 0x000000000000794d */ /* 0x000fea0003800000 */
.L_x_5:
        /* <DEDUP_REMOVED lines=14> */
.L_x_15:


//--------------------- .text._ZN7cutlass13device_kernelIN5flash11enable_sm90INS1_16FlashAttnFwdSm90INS1_25CollectiveMainloopFwdSm90ILi2EN4cute5tupleIJNS5_1CILi1EEES8_S8_EEENS6_IJNS7_ILi128EEESA_SA_EEELi128ENS_10bfloat16_tEfNS_4arch4Sm90ELb0ELb1ELb1ELb1ELb0ELb1ELb0ELb1ELb1ELb1ELb0ELb0EEENS1_21CollectiveEpilogueFwdISB_S9_SC_SE_Li256ELb1ELb1ELb0ELb0EEENS1_36VarlenDynamicPersistentTileSchedulerILi128ELi128ELi256ELi128ELb0ELb1ELb1ELb1ELb0ELb1EEEEEEEEEvNT_6ParamsE --------------------------
	.section	.text._ZN7cutlass13device_kernelIN5flash11enable_sm90INS1_16FlashAttnFwdSm90INS1_25CollectiveMainloopFwdSm90ILi2EN4cute5tupleIJNS5_1CILi1EEES8_S8_EEENS6_IJNS7_ILi128EEESA_SA_EEELi128ENS_10bfloat16_tEfNS_4arch4Sm90ELb0ELb1ELb1ELb1ELb0ELb1ELb0ELb1ELb1ELb1ELb0ELb0EEENS1_21CollectiveEpilogueFwdISB_S9_SC_SE_Li256ELb1ELb1ELb0ELb0EEENS1_36VarlenDynamicPersistentTileSchedulerILi128ELi128ELi256ELi128ELb0ELb1ELb1ELb1ELb0ELb1EEEEEEEEEvNT_6ParamsE,"ax",@progbits
	.align	128
.text._ZN7cutlass13device_kernelIN5flash11enable_sm90INS1_16FlashAttnFwdSm90INS1_25CollectiveMainloopFwdSm90ILi2EN4cute5tupleIJNS5_1CILi1EEES8_S8_EEENS6_IJNS7_ILi128EEESA_SA_EEELi128ENS_10bfloat16_tEfNS_4arch4Sm90ELb0ELb1ELb1ELb1ELb0ELb1ELb0ELb1ELb1ELb1ELb0ELb0EEENS1_21CollectiveEpilogueFwdISB_S9_SC_SE_Li256ELb1ELb1ELb0ELb0EEENS1_36VarlenDynamicPersistentTileSchedulerILi128ELi128ELi256ELi128ELb0ELb1ELb1ELb1ELb0ELb1EEEEEEEEEvNT_6ParamsE:
        .type           _ZN7cutlass13device_kernelIN5flash11enable_sm90INS1_16FlashAttnFwdSm90INS1_25CollectiveMainloopFwdSm90ILi2EN4cute5tupleIJNS5_1CILi1EEES8_S8_EEENS6_IJNS7_ILi128EEESA_SA_EEELi128ENS_10bfloat16_tEfNS_4arch4Sm90ELb0ELb1ELb1ELb1ELb0ELb1ELb0ELb1ELb1ELb1ELb0ELb0EEENS1_21CollectiveEpilogueFwdISB_S9_SC_SE_Li256ELb1ELb1ELb0ELb0EEENS1_36VarlenDynamicPersistentTileSchedulerILi128ELi128ELi256ELi128ELb0ELb1ELb1ELb1ELb0ELb1EEEEEEEEEvNT_6ParamsE,@function
        .size           _ZN7cutlass13device_kernelIN5flash11enable_sm90INS1_16FlashAttnFwdSm90INS1_25CollectiveMainloopFwdSm90ILi2EN4cute5tupleIJNS5_1CILi1EEES8_S8_EEENS6_IJNS7_ILi128EEESA_SA_EEELi128ENS_10bfloat16_tEfNS_4arch4Sm90ELb0ELb1ELb1ELb1ELb0ELb1ELb0ELb1ELb1ELb1ELb0ELb0EEENS1_21CollectiveEpilogueFwdISB_S9_SC_SE_Li256ELb1ELb1ELb0ELb0EEENS1_36VarlenDynamicPersistentTileSchedulerILi128ELi128ELi256ELi128ELb0ELb1ELb1ELb1ELb0ELb1EEEEEEEEEvNT_6ParamsE,(.L_x_16 - _ZN7cutlass13device_kernelIN5flash11enable_sm90INS1_16FlashAttnFwdSm90INS1_25CollectiveMainloopFwdSm90ILi2EN4cute5tupleIJNS5_1CILi1EEES8_S8_EEENS6_IJNS7_ILi128EEESA_SA_EEELi128ENS_10bfloat16_tEfNS_4arch4Sm90ELb0ELb1ELb1ELb1ELb0ELb1ELb0ELb1ELb1ELb1ELb0ELb0EEENS1_21CollectiveEpilogueFwdISB_S9_SC_SE_Li256ELb1ELb1ELb0ELb0EEENS1_36VarlenDynamicPersistentTileSchedulerILi128ELi128ELi256ELi128ELb0ELb1ELb1ELb1ELb0ELb1EEEEEEEEEvNT_6ParamsE)
        .other          _ZN7cutlass13device_kernelIN5flash11enable_sm90INS1_16FlashAttnFwdSm90INS1_25CollectiveMainloopFwdSm90ILi2EN4cute5tupleIJNS5_1CILi1EEES8_S8_EEENS6_IJNS7_ILi128EEESA_SA_EEELi128ENS_10bfloat16_tEfNS_4arch4Sm90ELb0ELb1ELb1ELb1ELb0ELb1ELb0ELb1ELb1ELb1ELb0ELb0EEENS1_21CollectiveEpilogueFwdISB_S9_SC_SE_Li256ELb1ELb1ELb0ELb0EEENS1_36VarlenDynamicPersistentTileSchedulerILi128ELi128ELi256ELi128ELb0ELb1ELb1ELb1ELb0ELb1EEEEEEEEEvNT_6ParamsE,@"STO_CUDA_ENTRY STV_DEFAULT"
_ZN7cutlass13device_kernelIN5flash11enable_sm90INS1_16FlashAttnFwdSm90INS1_25CollectiveMainloopFwdSm90ILi2EN4cute5tupleIJNS5_1CILi1EEES8_S8_EEENS6_IJNS7_ILi128EEESA_SA_EEELi128ENS_10bfloat16_tEfNS_4arch4Sm90ELb0ELb1ELb1ELb1ELb0ELb1ELb0ELb1ELb1ELb1ELb0ELb0EEENS1_21CollectiveEpilogueFwdISB_S9_SC_SE_Li256ELb1ELb1ELb0ELb0EEENS1_36VarlenDynamicPersistentTileSchedulerILi128ELi128ELi256ELi128ELb0ELb1ELb1ELb1ELb0ELb1EEEEEEEEEvNT_6ParamsE:
[----:B------:R-:W-:Y:S01]  /*0000*/  LDC R1, c[0x0][0x37c] ;  /* 0x0000df00ff017b82 */ /* 0x000fe20000000800 */
[----:B------:R-:W-:Y:S05]  /*0010*/  EXIT ;  /* 0x000000000000794d */ /* 0x000fea0003800000 */
.L_x_6:
        /* <DEDUP_REMOVED lines=14> */
.L_x_16:


//--------------------- .text._ZN7cutlass13device_kernelIN5flash11enable_sm90INS1_16FlashAttnFwdSm90INS1_25CollectiveMainloopFwdSm90ILi2EN4cute5tupleIJNS5_1CILi1EEES8_S8_EEENS6_IJNS7_ILi128EEESA_SA_EEELi128ENS_10bfloat16_tEfNS_4arch4Sm90ELb1ELb0ELb1ELb0ELb0ELb0ELb0ELb1ELb1ELb1ELb0ELb0EEENS1_21CollectiveEpilogueFwdISB_S9_SC_SE_Li256ELb0ELb1ELb0ELb0EEENS1_30DynamicPersistentTileSchedulerILi256ELi128ELb0ELb1ELb1EEEEEEEEEvNT_6ParamsE --------------------------
	.section	.text._ZN7cutlass13device_kernelIN5flash11enable_sm90INS1_16FlashAttnFwdSm90INS1_25CollectiveMainloopFwdSm90ILi2EN4cute5tupleIJNS5_1CILi1EEES8_S8_EEENS6_IJNS7_ILi128EEESA_SA_EEELi128ENS_10bfloat16_tEfNS_4arch4Sm90ELb1ELb0ELb1ELb0ELb0ELb0ELb0ELb1ELb1ELb1ELb0ELb0EEENS1_21CollectiveEpilogueFwdISB_S9_SC_SE_Li256ELb0ELb1ELb0ELb0EEENS1_30DynamicPersistentTileSchedulerILi256ELi128ELb0ELb1ELb1EEEEEEEEEvNT_6ParamsE,"ax",@progbits
	.align	128
.text._ZN7cutlass13device_kernelIN5flash11enable_sm90INS1_16FlashAttnFwdSm90INS1_25CollectiveMainloopFwdSm90ILi2EN4cute5tupleIJNS5_1CILi1EEES8_S8_EEENS6_IJNS7_ILi128EEESA_SA_EEELi128ENS_10bfloat16_tEfNS_4arch4Sm90ELb1ELb0ELb1ELb0ELb0ELb0ELb0ELb1ELb1ELb1ELb0ELb0EEENS1_21CollectiveEpilogueFwdISB_S9_SC_SE_Li256ELb0ELb1ELb0ELb0EEENS1_30DynamicPersistentTileSchedulerILi256ELi128ELb0ELb1ELb1EEEEEEEEEvNT_6ParamsE:
        .type           _ZN7cutlass13device_kernelIN5flash11enable_sm90INS1_16FlashAttnFwdSm90INS1_25CollectiveMainloopFwdSm90ILi2EN4cute5tupleIJNS5_1CILi1EEES8_S8_EEENS6_IJNS7_ILi128EEESA_SA_EEELi128ENS_10bfloat16_tEfNS_4arch4Sm90ELb1ELb0ELb1ELb0ELb0ELb0ELb0ELb1ELb1ELb1ELb0ELb0EEENS1_21CollectiveEpilogueFwdISB_S9_SC_SE_Li256ELb0ELb1ELb0ELb0EEENS1_30DynamicPersistentTileSchedulerILi256ELi128ELb0ELb1ELb1EEEEEEEEEvNT_6ParamsE,@function
        .size           _ZN7cutlass13device_kernelIN5flash11enable_sm90INS1_16FlashAttnFwdSm90INS1_25CollectiveMainloopFwdSm90ILi2EN4cute5tupleIJNS5_1CILi1EEES8_S8_EEENS6_IJNS7_ILi128EEESA_SA_EEELi128ENS_10bfloat16_tEfNS_4arch4Sm90ELb1ELb0ELb1ELb0ELb0ELb0ELb0ELb1ELb1ELb1ELb0ELb0EEENS1_21CollectiveEpilogueFwdISB_S9_SC_SE_Li256ELb0ELb1ELb0ELb0EEENS1_30DynamicPersistentTileSchedulerILi256ELi128ELb0ELb1ELb1EEEEEEEEEvNT_6ParamsE,(.L_x_17 - _ZN7cutlass13device_kernelIN5flash11enable_sm90INS1_16FlashAttnFwdSm90INS1_25CollectiveMainloopFwdSm90ILi2EN4cute5tupleIJNS5_1CILi1EEES8_S8_EEENS6_IJNS7_ILi128EEESA_SA_EEELi128ENS_10bfloat16_tEfNS_4arch4Sm90ELb1ELb0ELb1ELb0ELb0ELb0ELb0ELb1ELb1ELb1ELb0ELb0EEENS1_21CollectiveEpilogueFwdISB_S9_SC_SE_Li256ELb0ELb1ELb0ELb0EEENS1_30DynamicPersistentTileSchedulerILi256ELi128ELb0ELb1ELb1EEEEEEEEEvNT_6ParamsE)
        .other          _ZN7cutlass13device_kernelIN5flash11enable_sm90INS1_16FlashAttnFwdSm90INS1_25CollectiveMainloopFwdSm90ILi2EN4cute5tupleIJNS5_1CILi1EEES8_S8_EEENS6_IJNS7_ILi128EEESA_SA_EEELi128ENS_10bfloat16_tEfNS_4arch4Sm90ELb1ELb0ELb1ELb0ELb0ELb0ELb0ELb1ELb1ELb1ELb0ELb0EEENS1_21CollectiveEpilogueFwdISB_S9_SC_SE_Li256ELb0ELb1ELb0ELb0EEENS1_30DynamicPersistentTileSchedulerILi256ELi128ELb0ELb1ELb1EEEEEEEEEvNT_6ParamsE,@"STO_CUDA_ENTRY STV_DEFAULT"
_ZN7cutlass13device_kernelIN5flash11enable_sm90INS1_16FlashAttnFwdSm90INS1_25CollectiveMainloopFwdSm90ILi2EN4cute5tupleIJNS5_1CILi1EEES8_S8_EEENS6_IJNS7_ILi128EEESA_SA_EEELi128ENS_10bfloat16_tEfNS_4arch4Sm90ELb1ELb0ELb1ELb0ELb0ELb0ELb0ELb1ELb1ELb1ELb0ELb0EEENS1_21CollectiveEpilogueFwdISB_S9_SC_SE_Li256ELb0ELb1ELb0ELb0EEENS1_30DynamicPersistentTileSchedulerILi256ELi128ELb0ELb1ELb1EEEEEEEEEvNT_6ParamsE:
[----:B------:R-:W-:Y:S01]  /*0000*/  LDC R1, c[0x0][0x37c] ;  /* 0x0000df00ff017b82 */ /* 0x000fe20000000800 */
[----:B------:R-:W-:Y:S05]  /*0010*/  EXIT ;  /* 0x000000000000794d */ /* 0x000fea0003800000 */
.L_x_7:
        /* <DEDUP_REMOVED lines=14> */
.L_x_17:


//--------------------- .text._ZN7cutlass13device_kernelIN5flash11enable_sm90INS1_16FlashAttnFwdSm90INS1_25CollectiveMainloopFwdSm90ILi2EN4cute5tupleIJNS5_1CILi1EEES8_S8_EEENS6_IJNS7_ILi128EEESA_SA_EEELi128ENS_10bfloat16_tEfNS_4arch4Sm90ELb1ELb0ELb1ELb1ELb0ELb0ELb0ELb1ELb1ELb1ELb0ELb0EEENS1_21CollectiveEpilogueFwdISB_S9_SC_SE_Li256ELb1ELb1ELb0ELb0EEENS1_36VarlenDynamicPersistentTileSchedulerILi128ELi128ELi256ELi128ELb0ELb1ELb1ELb1ELb1ELb1EEEEEEEEEvNT_6ParamsE --------------------------
	.section	.text._ZN7cutlass13device_kernelIN5flash11enable_sm90INS1_16FlashAttnFwdSm90INS1_25CollectiveMainloopFwdSm90ILi2EN4cute5tupleIJNS5_1CILi1EEES8_S8_EEENS6_IJNS7_ILi128EEESA_SA_EEELi128ENS_10bfloat16_tEfNS_4arch4Sm90ELb1ELb0ELb1ELb1ELb0ELb0ELb0ELb1ELb1ELb1ELb0ELb0EEENS1_21CollectiveEpilogueFwdISB_S9_SC_SE_Li256ELb1ELb1ELb0ELb0EEENS1_36VarlenDynamicPersistentTileSchedulerILi128ELi128ELi256ELi128ELb0ELb1ELb1ELb1ELb1ELb1EEEEEEEEEvNT_6ParamsE,"ax",@progbits
	.align	128
.text._ZN7cutlass13device_kernelIN5flash11enable_sm90INS1_16FlashAttnFwdSm90INS1_25CollectiveMainloopFwdSm90ILi2EN4cute5tupleIJNS5_1CILi1EEES8_S8_EEENS6_IJNS7_ILi128EEESA_SA_EEELi128ENS_10bfloat16_tEfNS_4arch4Sm90ELb1ELb0ELb1ELb1ELb0ELb0ELb0ELb1ELb1ELb1ELb0ELb0EEENS1_21CollectiveEpilogueFwdISB_S9_SC_SE_Li256ELb1ELb1ELb0ELb0EEENS1_36VarlenDynamicPersistentTileSchedulerILi128ELi128ELi256ELi128ELb0ELb1ELb1ELb1ELb1ELb1EEEEEEEEEvNT_6ParamsE:
        .type           _ZN7cutlass13device_kernelIN5flash11enable_sm90INS1_16FlashAttnFwdSm90INS1_25CollectiveMainloopFwdSm90ILi2EN4cute5tupleIJNS5_1CILi1EEES8_S8_EEENS6_IJNS7_ILi128EEESA_SA_EEELi128ENS_10bfloat16_tEfNS_4arch4Sm90ELb1ELb0ELb1ELb1ELb0ELb0ELb0ELb1ELb1ELb1ELb0ELb0EEENS1_21CollectiveEpilogueFwdISB_S9_SC_SE_Li256ELb1ELb1ELb0ELb0EEENS1_36VarlenDynamicPersistentTileSchedulerILi128ELi128ELi256ELi128ELb0ELb1ELb1ELb1ELb1ELb1EEEEEEEEEvNT_6ParamsE,@function
        .size           _ZN7cutlass13device_kernelIN5flash11enable_sm90INS1_16FlashAttnFwdSm90INS1_25CollectiveMainloopFwdSm90ILi2EN4cute5tupleIJNS5_1CILi1EEES8_S8_EEENS6_IJNS7_ILi128EEESA_SA_EEELi128ENS_10bfloat16_tEfNS_4arch4Sm90ELb1ELb0ELb1ELb1ELb0ELb0ELb0ELb1ELb1ELb1ELb0ELb0EEENS1_21CollectiveEpilogueFwdISB_S9_SC_SE_Li256ELb1ELb1ELb0ELb0EEENS1_36VarlenDynamicPersistentTileSchedulerILi128ELi128ELi256ELi128ELb0ELb1ELb1ELb1ELb1ELb1EEEEEEEEEvNT_6ParamsE,(.L_x_18 - _ZN7cutlass13device_kernelIN5flash11enable_sm90INS1_16FlashAttnFwdSm90INS1_25CollectiveMainloopFwdSm90ILi2EN4cute5tupleIJNS5_1CILi1EEES8_S8_EEENS6_IJNS7_ILi128EEESA_SA_EEELi128ENS_10bfloat16_tEfNS_4arch4Sm90ELb1ELb0ELb1ELb1ELb0ELb0ELb0ELb1ELb1ELb1ELb0ELb0EEENS1_21CollectiveEpilogueFwdISB_S9_SC_SE_Li256ELb1ELb1ELb0ELb0EEENS1_36VarlenDynamicPersistentTileSchedulerILi128ELi128ELi256ELi128ELb0ELb1ELb1ELb1ELb1ELb1EEEEEEEEEvNT_6ParamsE)
        .other          _ZN7cutlass13device_kernelIN5flash11enable_sm90INS1_16FlashAttnFwdSm90INS1_25CollectiveMainloopFwdSm90ILi2EN4cute5tupleIJNS5_1CILi1EEES8_S8_EEENS6_IJNS7_ILi128EEESA_SA_EEELi128ENS_10bfloat16_tEfNS_4arch4Sm90ELb1ELb0ELb1ELb1ELb0ELb0ELb0ELb1ELb1ELb1ELb0ELb0EEENS1_21CollectiveEpilogueFwdISB_S9_SC_SE_Li256ELb1ELb1ELb0ELb0EEENS1_36VarlenDynamicPersistentTileSchedulerILi128ELi128ELi256ELi128ELb0ELb1ELb1ELb1ELb1ELb1EEEEEEEEEvNT_6ParamsE,@"STO_CUDA_ENTRY STV_DEFAULT"
_ZN7cutlass13device_kernelIN5flash11enable_sm90INS1_16FlashAttnFwdSm90INS1_25CollectiveMainloopFwdSm90ILi2EN4cute5tupleIJNS5_1CILi1EEES8_S8_EEENS6_IJNS7_ILi128EEESA_SA_EEELi128ENS_10bfloat16_tEfNS_4arch4Sm90ELb1ELb0ELb1ELb1ELb0ELb0ELb0ELb1ELb1ELb1ELb0ELb0EEENS1_21CollectiveEpilogueFwdISB_S9_SC_SE_Li256ELb1ELb1ELb0ELb0EEENS1_36VarlenDynamicPersistentTileSchedulerILi128ELi128ELi256ELi128ELb0ELb1ELb1ELb1ELb1ELb1EEEEEEEEEvNT_6ParamsE:
[----:B------:R-:W-:Y:S01]  /*0000*/  LDC R1, c[0x0][0x37c] ;  /* 0x0000df00ff017b82 */ /* 0x000fe20000000800 */
[----:B------:R-:W-:Y:S05]  /*0010*/  EXIT ;  /* 0x000000000000794d */ /* 0x000fea0003800000 */
.L_x_8:
        /* <DEDUP_REMOVED lines=14> */
.L_x_18:


//--------------------- .text._ZN7cutlass13device_kernelIN5flash11enable_sm90INS1_16FlashAttnFwdSm90INS1_25CollectiveMainloopFwdSm90ILi2EN4cute5tupleIJNS5_1CILi1EEES8_S8_EEENS6_IJNS7_ILi128EEESA_SA_EEELi128ENS_10bfloat16_tEfNS_4arch4Sm90ELb1ELb0ELb1ELb1ELb0ELb1ELb0ELb1ELb1ELb1ELb0ELb0EEENS1_21CollectiveEpilogueFwdISB_S9_SC_SE_Li256ELb1ELb1ELb0ELb0EEENS1_36VarlenDynamicPersistentTileSchedulerILi128ELi128ELi256ELi128ELb0ELb1ELb1ELb1ELb1ELb1EEEEEEEEEvNT_6ParamsE --------------------------
	.section	.text._ZN7cutlass13device_kernelIN5flash11enable_sm90INS1_16FlashAttnFwdSm90INS1_25CollectiveMainloopFwdSm90ILi2EN4cute5tupleIJNS5_1CILi1EEES8_S8_EEENS6_IJNS7_ILi128EEESA_SA_EEELi128ENS_10bfloat16_tEfNS_4arch4Sm90ELb1ELb0ELb1ELb1ELb0ELb1ELb0ELb1ELb1ELb1ELb0ELb0EEENS1_21CollectiveEpilogueFwdISB_S9_SC_SE_Li256ELb1ELb1ELb0ELb0EEENS1_36VarlenDynamicPersistentTileSchedulerILi128ELi128ELi256ELi128ELb0ELb1ELb1ELb1ELb1ELb1EEEEEEEEEvNT_6ParamsE,"ax",@progbits
	.align	128
.text._ZN7cutlass13device_kernelIN5flash11enable_sm90INS1_16FlashAttnFwdSm90INS1_25CollectiveMainloopFwdSm90ILi2EN4cute5tupleIJNS5_1CILi1EEES8_S8_EEENS6_IJNS7_ILi128EEESA_SA_EEELi128ENS_10bfloat16_tEfNS_4arch4Sm90ELb1ELb0ELb1ELb1ELb0ELb1ELb0ELb1ELb1ELb1ELb0ELb0EEENS1_21CollectiveEpilogueFwdISB_S9_SC_SE_Li256ELb1ELb1ELb0ELb0EEENS1_36VarlenDynamicPersistentTileSchedulerILi128ELi128ELi256ELi128ELb0ELb1ELb1ELb1ELb1ELb1EEEEEEEEEvNT_6ParamsE:
        .type           _ZN7cutlass13device_kernelIN5flash11enable_sm90INS1_16FlashAttnFwdSm90INS1_25CollectiveMainloopFwdSm90ILi2EN4cute5tupleIJNS5_1CILi1EEES8_S8_EEENS6_IJNS7_ILi128EEESA_SA_EEELi128ENS_10bfloat16_tEfNS_4arch4Sm90ELb1ELb0ELb1ELb1ELb0ELb1ELb0ELb1ELb1ELb1ELb0ELb0EEENS1_21CollectiveEpilogueFwdISB_S9_SC_SE_Li256ELb1ELb1ELb0ELb0EEENS1_36VarlenDynamicPersistentTileSchedulerILi128ELi128ELi256ELi128ELb0ELb1ELb1ELb1ELb1ELb1EEEEEEEEEvNT_6ParamsE,@function
        .size           _ZN7cutlass13device_kernelIN5flash11enable_sm90INS1_16FlashAttnFwdSm90INS1_25CollectiveMainloopFwdSm90ILi2EN4cute5tupleIJNS5_1CILi1EEES8_S8_EEENS6_IJNS7_ILi128EEESA_SA_EEELi128ENS_10bfloat16_tEfNS_4arch4Sm90ELb1ELb0ELb1ELb1ELb0ELb1ELb0ELb1ELb1ELb1ELb0ELb0EEENS1_21CollectiveEpilogueFwdISB_S9_SC_SE_Li256ELb1ELb1ELb0ELb0EEENS1_36VarlenDynamicPersistentTileSchedulerILi128ELi128ELi256ELi128ELb0ELb1ELb1ELb1ELb1ELb1EEEEEEEEEvNT_6ParamsE,(.L_x_19 - _ZN7cutlass13device_kernelIN5flash11enable_sm90INS1_16FlashAttnFwdSm90INS1_25CollectiveMainloopFwdSm90ILi2EN4cute5tupleIJNS5_1CILi1EEES8_S8_EEENS6_IJNS7_ILi128EEESA_SA_EEELi128ENS_10bfloat16_tEfNS_4arch4Sm90ELb1ELb0ELb1ELb1ELb0ELb1ELb0ELb1ELb1ELb1ELb0ELb0EEENS1_21CollectiveEpilogueFwdISB_S9_SC_SE_Li256ELb1ELb1ELb0ELb0EEENS1_36VarlenDynamicPersistentTileSchedulerILi128ELi128ELi256ELi128ELb0ELb1ELb1ELb1ELb1ELb1EEEEEEEEEvNT_6ParamsE)
        .other          _ZN7cutlass13device_kernelIN5flash11enable_sm90INS1_16FlashAttnFwdSm90INS1_25CollectiveMainloopFwdSm90ILi2EN4cute5tupleIJNS5_1CILi1EEES8_S8_EEENS6_IJNS7_ILi128EEESA_SA_EEELi128ENS_10bfloat16_tEfNS_4arch4Sm90ELb1ELb0ELb1ELb1ELb0ELb1ELb0ELb1ELb1ELb1ELb0ELb0EEENS1_21CollectiveEpilogueFwdISB_S9_SC_SE_Li256ELb1ELb1ELb0ELb0EEENS1_36VarlenDynamicPersistentTileSchedulerILi128ELi128ELi256ELi128ELb0ELb1ELb1ELb1ELb1ELb1EEEEEEEEEvNT_6ParamsE,@"STO_CUDA_ENTRY STV_DEFAULT"
_ZN7cutlass13device_kernelIN5flash11enable_sm90INS1_16FlashAttnFwdSm90INS1_25CollectiveMainloopFwdSm90ILi2EN4cute5tupleIJNS5_1CILi1EEES8_S8_EEENS6_IJNS7_ILi128EEESA_SA_EEELi128ENS_10bfloat16_tEfNS_4arch4Sm90ELb1ELb0ELb1ELb1ELb0ELb1ELb0ELb1ELb1ELb1ELb0ELb0EEENS1_21CollectiveEpilogueFwdISB_S9_SC_SE_Li256ELb1ELb1ELb0ELb0EEENS1_36VarlenDynamicPersistentTileSchedulerILi128ELi128ELi256ELi128ELb0ELb1ELb1ELb1ELb1ELb1EEEEEEEEEvNT_6ParamsE:
[----:B------:R-:W-:Y:S01]  /*0000*/  LDC R1, c[0x0][0x37c] ;  /* 0x0000df00ff017b82 */ /* 0x000fe20000000800 */
[----:B------:R-:W-:Y:S05]  /*0010*/  EXIT ;  /* 0x000000000000794d */ /* 0x000fea0003800000 */
.L_x_9:
        /* <DEDUP_REMOVED lines=14> */
.L_x_19:


//--------------------- .nv.shared.reserved.0     --------------------------
	.section	.nv.shared.reserved.0,"aw",@nobits
	.weak		__nv_reservedSMEM_offset_0_alias
	.size		__nv_reservedSMEM_offset_0_alias, 0, 64
	.other		__nv_reservedSMEM_offset_0_alias,@"STO_CUDA_RESERVED_SHARED STV_DEFAULT"
__nv_reservedSMEM_offset_0_alias:
	.zero		0
	.zero		64


//--------------------- .nv.global                --------------------------
	.section	.nv.global,"aw",@nobits
.nv.global:
	.type		_ZN82_INTERNAL_8ec1d924_46_flash_fwd_hdim128_bf16_softcap_packgqa_sm90_cu_f3e6f9ee_30404cute1_E,@object
	.size		_ZN82_INTERNAL_8ec1d924_46_flash_fwd_hdim128_bf16_softcap_packgqa_sm90_cu_f3e6f9ee_30404cute1_E,(_ZN82_INTERNAL_8ec1d924_46_flash_fwd_hdim128_bf16_softcap_packgqa_sm90_cu_f3e6f9ee_30404cuda3std3__45__cpo6cbeginE - _ZN82_INTERNAL_8ec1d924_46_flash_fwd_hdim128_bf16_softcap_packgqa_sm90_cu_f3e6f9ee_30404cute1_E)
_ZN82_INTERNAL_8ec1d924_46_flash_fwd_hdim128_bf16_softcap_packgqa_sm90_cu_f3e6f9ee_30404cute1_E:
	.zero		1
	.type		_ZN82_INTERNAL_8ec1d924_46_flash_fwd_hdim128_bf16_softcap_packgqa_sm90_cu_f3e6f9ee_30404cuda3std3__45__cpo6cbeginE,@object
	.size		_ZN82_INTERNAL_8ec1d924_46_flash_fwd_hdim128_bf16_softcap_packgqa_sm90_cu_f3e6f9ee_30404cuda3std3__45__cpo6cbeginE,(_ZN82_INTERNAL_8ec1d924_46_flash_fwd_hdim128_bf16_softcap_packgqa_sm90_cu_f3e6f9ee_30404cuda3std3__48in_placeE - _ZN82_INTERNAL_8ec1d924_46_flash_fwd_hdim128_bf16_softcap_packgqa_sm90_cu_f3e6f9ee_30404cuda3std3__45__cpo6cbeginE)
_ZN82_INTERNAL_8ec1d924_46_flash_fwd_hdim128_bf16_softcap_packgqa_sm90_cu_f3e6f9ee_30404cuda3std3__45__cpo6cbeginE:
	.zero		1
	.type		_ZN82_INTERNAL_8ec1d924_46_flash_fwd_hdim128_bf16_softcap_packgqa_sm90_cu_f3e6f9ee_30404cuda3std3__48in_placeE,@object
	.size		_ZN82_INTERNAL_8ec1d924_46_flash_fwd_hdim128_bf16_softcap_packgqa_sm90_cu_f3e6f9ee_30404cuda3std3__48in_placeE,(_ZN82_INTERNAL_8ec1d924_46_flash_fwd_hdim128_bf16_softcap_packgqa_sm90_cu_f3e6f9ee_30404cuda3std6ranges3__45__cpo9iter_moveE - _ZN82_INTERNAL_8ec1d924_46_flash_fwd_hdim128_bf16_softcap_packgqa_sm90_cu_f3e6f9ee_30404cuda3std3__48in_placeE)
_ZN82_INTERNAL_8ec1d924_46_flash_fwd_hdim128_bf16_softcap_packgqa_sm90_cu_f3e6f9ee_30404cuda3std3__48in_placeE:
	.zero		1
	.type		_ZN82_INTERNAL_8ec1d924_46_flash_fwd_hdim128_bf16_softcap_packgqa_sm90_cu_f3e6f9ee_30404cuda3std6ranges3__45__cpo9iter_moveE,@object
	.size		_ZN82_INTERNAL_8ec1d924_46_flash_fwd_hdim128_bf16_softcap_packgqa_sm90_cu_f3e6f9ee_30404cuda3std6ranges3__45__cpo9iter_moveE,(_ZN82_INTERNAL_8ec1d924_46_flash_fwd_hdim128_bf16_softcap_packgqa_sm90_cu_f3e6f9ee_30404cuda3std3__45__cpo5beginE - _ZN82_INTERNAL_8ec1d924_46_flash_fwd_hdim128_bf16_softcap_packgqa_sm90_cu_f3e6f9ee_30404cuda3std6ranges3__45__cpo9iter_moveE)
_ZN82_INTERNAL_8ec1d924_46_flash_fwd_hdim128_bf16_softcap_packgqa_sm90_cu_f3e6f9ee_30404cuda3std6ranges3__45__cpo9iter_moveE:
	.zero		1
	.type		_ZN82_INTERNAL_8ec1d924_46_flash_fwd_hdim128_bf16_softcap_packgqa_sm90_cu_f3e6f9ee_30404cuda3std3__45__cpo5beginE,@object
	.size		_ZN82_INTERNAL_8ec1d924_46_flash_fwd_hdim128_bf16_softcap_packgqa_sm90_cu_f3e6f9ee_30404cuda3std3__45__cpo5beginE,(_ZN82_INTERNAL_8ec1d924_46_flash_fwd_hdim128_bf16_softcap_packgqa_sm90_cu_f3e6f9ee_30404cuda3std3__484_GLOBAL__N__8ec1d924_46_flash_fwd_hdim128_bf16_softcap_packgqa_sm90_cu_f3e6f9ee_30406ignoreE - _ZN82_INTERNAL_8ec1d924_46_flash_fwd_hdim128_bf16_softcap_packgqa_sm90_cu_f3e6f9ee_30404cuda3std3__45__cpo5beginE)
_ZN82_INTERNAL_8ec1d924_46_flash_fwd_hdim128_bf16_softcap_packgqa_sm90_cu_f3e6f9ee_30404cuda3std3__45__cpo5beginE:
	.zero		1
	.type		_ZN82_INTERNAL_8ec1d924_46_flash_fwd_hdim128_bf16_softcap_packgqa_sm90_cu_f3e6f9ee_30404cuda3std3__484_GLOBAL__N__8ec1d924_46_flash_fwd_hdim128_bf16_softcap_packgqa_sm90_cu_f3e6f9ee_30406ignoreE,@object
	.size		_ZN82_INTERNAL_8ec1d924_46_flash_fwd_hdim128_bf16_softcap_packgqa_sm90_cu_f3e6f9ee_30404cuda3std3__484_GLOBAL__N__8ec1d924_46_flash_fwd_hdim128_bf16_softcap_packgqa_sm90_cu_f3e6f9ee_30406ignoreE,(_ZN82_INTERNAL_8ec1d924_46_flash_fwd_hdim128_bf16_softcap_packgqa_sm90_cu_f3e6f9ee_30404cute7productE - _ZN82_INTERNAL_8ec1d924_46_flash_fwd_hdim128_bf16_softcap_packgqa_sm90_cu_f3e6f9ee_30404cuda3std3__484_GLOBAL__N__8ec1d924_46_flash_fwd_hdim128_bf16_softcap_packgqa_sm90_cu_f3e6f9ee_30406ignoreE)
_ZN82_INTERNAL_8ec1d924_46_flash_fwd_hdim128_bf16_softcap_packgqa_sm90_cu_f3e6f9ee_30404cuda3std3__484_GLOBAL__N__8ec1d924_46_flash_fwd_hdim128_bf16_softcap_packgqa_sm90_cu_f3e6f9ee_30406ignoreE:
	.zero		1
	.type		_ZN82_INTERNAL_8ec1d924_46_flash_fwd_hdim128_bf16_softcap_packgqa_sm90_cu_f3e6f9ee_30404cute7productE,@object
	.size		_ZN82_INTERNAL_8ec1d924_46_flash_fwd_hdim128_bf16_softcap_packgqa_sm90_cu_f3e6f9ee_30404cute7productE,(_ZN82_INTERNAL_8ec1d924_46_flash_fwd_hdim128_bf16_softcap_packgqa_sm90_cu_f3e6f9ee_30404cuda3std3__45__cpo3endE - _ZN82_INTERNAL_8ec1d924_46_flash_fwd_hdim128_bf16_softcap_packgqa_sm90_cu_f3e6f9ee_30404cute7productE)
_ZN82_INTERNAL_8ec1d924_46_flash_fwd_hdim128_bf16_softcap_packgqa_sm90_cu_f3e6f9ee_30404cute7productE:
	.zero		1
	.type		_ZN82_INTERNAL_8ec1d924_46_flash_fwd_hdim128_bf16_softcap_packgqa_sm90_cu_f3e6f9ee_30404cuda3std3__45__cpo3endE,@object
	.size		_ZN82_INTERNAL_8ec1d924_46_flash_fwd_hdim128_bf16_softcap_packgqa_sm90_cu_f3e6f9ee_30404cuda3std3__45__cpo3endE,(_ZN82_INTERNAL_8ec1d924_46_flash_fwd_hdim128_bf16_softcap_packgqa_sm90_cu_f3e6f9ee_30404cuda3std3__419piecewise_constructE - _ZN82_INTERNAL_8ec1d924_46_flash_fwd_hdim128_bf16_softcap_packgqa_sm90_cu_f3e6f9ee_30404cuda3std3__45__cpo3endE)
_ZN82_INTERNAL_8ec1d924_46_flash_fwd_hdim128_bf16_softcap_packgqa_sm90_cu_f3e6f9ee_30404cuda3std3__45__cpo3endE:
	.zero		1
	.type		_ZN82_INTERNAL_8ec1d924_46_flash_fwd_hdim128_bf16_softcap_packgqa_sm90_cu_f3e6f9ee_30404cuda3std3__419piecewise_constructE,@object
	.size		_ZN82_INTERNAL_8ec1d924_46_flash_fwd_hdim128_bf16_softcap_packgqa_sm90_cu_f3e6f9ee_30404cuda3std3__419piecewise_constructE,(_ZN82_INTERNAL_8ec1d924_46_flash_fwd_hdim128_bf16_softcap_packgqa_sm90_cu_f3e6f9ee_30404cuda3std3__45__cpo4cendE - _ZN82_INTERNAL_8ec1d924_46_flash_fwd_hdim128_bf16_softcap_packgqa_sm90_cu_f3e6f9ee_30404cuda3std3__419piecewise_constructE)
_ZN82_INTERNAL_8ec1d924_46_flash_fwd_hdim128_bf16_softcap_packgqa_sm90_cu_f3e6f9ee_30404cuda3std3__419piecewise_constructE:
	.zero		1
	.type		_ZN82_INTERNAL_8ec1d924_46_flash_fwd_hdim128_bf16_softcap_packgqa_sm90_cu_f3e6f9ee_30404cuda3std3__45__cpo4cendE,@object
	.size		_ZN82_INTERNAL_8ec1d924_46_flash_fwd_hdim128_bf16_softcap_packgqa_sm90_cu_f3e6f9ee_30404cuda3std3__45__cpo4cendE,(_ZN82_INTERNAL_8ec1d924_46_flash_fwd_hdim128_bf16_softcap_packgqa_sm90_cu_f3e6f9ee_30404cuda3std6ranges3__45__cpo4swapE - _ZN82_INTERNAL_8ec1d924_46_flash_fwd_hdim128_bf16_softcap_packgqa_sm90_cu_f3e6f9ee_30404cuda3std3__45__cpo4cendE)
_ZN82_INTERNAL_8ec1d924_46_flash_fwd_hdim128_bf16_softcap_packgqa_sm90_cu_f3e6f9ee_30404cuda3std3__45__cpo4cendE:
	.zero		1
	.type		_ZN82_INTERNAL_8ec1d924_46_flash_fwd_hdim128_bf16_softcap_packgqa_sm90_cu_f3e6f9ee_30404cuda3std6ranges3__45__cpo4swapE,@object
	.size		_ZN82_INTERNAL_8ec1d924_46_flash_fwd_hdim128_bf16_softcap_packgqa_sm90_cu_f3e6f9ee_30404cuda3std6ranges3__45__cpo4swapE,(.L_7 - _ZN82_INTERNAL_8ec1d924_46_flash_fwd_hdim128_bf16_softcap_packgqa_sm90_cu_f3e6f9ee_30404cuda3std6ranges3__45__cpo4swapE)
_ZN82_INTERNAL_8ec1d924_46_flash_fwd_hdim128_bf16_softcap_packgqa_sm90_cu_f3e6f9ee_30404cuda3std6ranges3__45__cpo4swapE:
	.zero		1
.L_7:


//--------------------- .nv.constant0._ZN7cutlass13device_kernelIN5flash11enable_sm90INS1_16FlashAttnFwdSm90INS1_25CollectiveMainloopFwdSm90ILi2EN4cute5tupleIJNS5_1CILi1EEES8_S8_EEENS6_IJNS7_ILi128EEENS7_ILi176EEESA_EEELi128ENS_10bfloat16_tEfNS_4arch4Sm90ELb0ELb0ELb1ELb0ELb0ELb0ELb0ELb1ELb1ELb1ELb0ELb0EEENS1_21CollectiveEpilogueFwdINS6_IJSA_SA_SB_EEES9_SD_SF_Li256ELb0ELb1ELb0ELb0EEENS1_29StaticPersistentTileSchedulerILb0EEEEEEEEEvNT_6ParamsE --------------------------
	.section	.nv.constant0._ZN7cutlass13device_kernelIN5flash11enable_sm90INS1_16FlashAttnFwdSm90INS1_25CollectiveMainloopFwdSm90ILi2EN4cute5tupleIJNS5_1CILi1EEES8_S8_EEENS6_IJNS7_ILi128EEENS7_ILi176EEESA_EEELi128ENS_10bfloat16_tEfNS_4arch4Sm90ELb0ELb0ELb1ELb0ELb0ELb0ELb0ELb1ELb1ELb1ELb0ELb0EEENS1_21CollectiveEpilogueFwdINS6_IJSA_SA_SB_EEES9_SD_SF_Li256ELb0ELb1ELb0ELb0EEENS1_29StaticPersistentTileSchedulerILb0EEEEEEEEEvNT_6ParamsE,"a",@progbits
	.sectionflags	@""
	.align	4
.nv.constant0._ZN7cutlass13device_kernelIN5flash11enable_sm90INS1_16FlashAttnFwdSm90INS1_25CollectiveMainloopFwdSm90ILi2EN4cute5tupleIJNS5_1CILi1EEES8_S8_EEENS6_IJNS7_ILi128EEENS7_ILi176EEESA_EEELi128ENS_10bfloat16_tEfNS_4arch4Sm90ELb0ELb0ELb1ELb0ELb0ELb0ELb0ELb1ELb1ELb1ELb0ELb0EEENS1_21CollectiveEpilogueFwdINS6_IJSA_SA_SB_EEES9_SD_SF_Li256ELb0ELb1ELb0ELb0EEENS1_29StaticPersistentTileSchedulerILb0EEEEEEEEEvNT_6ParamsE:
	.zero		3456


//--------------------- .nv.constant0._ZN7cutlass13device_kernelIN5flash11enable_sm90INS1_16FlashAttnFwdSm90INS1_25CollectiveMainloopFwdSm90ILi2EN4cute5tupleIJNS5_1CILi2EEENS7_ILi1EEES9_EEENS6_IJNS7_ILi128EEENS7_ILi176EEESB_EEELi128ENS_10bfloat16_tEfNS_4arch4Sm90ELb0ELb0ELb1ELb0ELb0ELb0ELb0ELb1ELb1ELb1ELb0ELb0EEENS1_21CollectiveEpilogueFwdINS6_IJSB_SB_SC_EEESA_SE_SG_Li256ELb0ELb1ELb0ELb0EEENS1_29StaticPersistentTileSchedulerILb0EEEEEEEEEvNT_6ParamsE --------------------------
	.section	.nv.constant0._ZN7cutlass13device_kernelIN5flash11enable_sm90INS1_16FlashAttnFwdSm90INS1_25CollectiveMainloopFwdSm90ILi2EN4cute5tupleIJNS5_1CILi2EEENS7_ILi1EEES9_EEENS6_IJNS7_ILi128EEENS7_ILi176EEESB_EEELi128ENS_10bfloat16_tEfNS_4arch4Sm90ELb0ELb0ELb1ELb0ELb0ELb0ELb0ELb1ELb1ELb1ELb0ELb0EEENS1_21CollectiveEpilogueFwdINS6_IJSB_SB_SC_EEESA_SE_SG_Li256ELb0ELb1ELb0ELb0EEENS1_29StaticPersistentTileSchedulerILb0EEEEEEEEEvNT_6ParamsE,"a",@progbits
	.sectionflags	@""
	.align	4
.nv.constant0._ZN7cutlass13device_kernelIN5flash11enable_sm90INS1_16FlashAttnFwdSm90INS1_25CollectiveMainloopFwdSm90ILi2EN4cute5tupleIJNS5_1CILi2EEENS7_ILi1EEES9_EEENS6_IJNS7_ILi128EEENS7_ILi176EEESB_EEELi128ENS_10bfloat16_tEfNS_4arch4Sm90ELb0ELb0ELb1ELb0ELb0ELb0ELb0ELb1ELb1ELb1ELb0ELb0EEENS1_21CollectiveEpilogueFwdINS6_IJSB_SB_SC_EEESA_SE_SG_Li256ELb0ELb1ELb0ELb0EEENS1_29StaticPersistentTileSchedulerILb0EEEEEEEEEvNT_6ParamsE:
	.zero		3456


//--------------------- .nv.constant0._ZN7cutlass13device_kernelIN5flash11enable_sm90INS1_16FlashAttnFwdSm90INS1_25CollectiveMainloopFwdSm90ILi2EN4cute5tupleIJNS5_1CILi1EEES8_S8_EEENS6_IJNS7_ILi128EEENS7_ILi176EEESA_EEELi128ENS_10bfloat16_tEfNS_4arch4Sm90ELb0ELb0ELb1ELb1ELb0ELb0ELb0ELb1ELb1ELb1ELb0ELb0EEENS1_21CollectiveEpilogueFwdINS6_IJSA_SA_SB_EEES9_SD_SF_Li256ELb1ELb1ELb0ELb0EEENS1_36VarlenDynamicPersistentTileSchedulerILi128ELi176ELi256ELi128ELb0ELb1ELb1ELb0ELb1ELb1EEEEEEEEEvNT_6ParamsE --------------------------
	.section	.nv.constant0._ZN7cutlass13device_kernelIN5flash11enable_sm90INS1_16FlashAttnFwdSm90INS1_25CollectiveMainloopFwdSm90ILi2EN4cute5tupleIJNS5_1CILi1EEES8_S8_EEENS6_IJNS7_ILi128EEENS7_ILi176EEESA_EEELi128ENS_10bfloat16_tEfNS_4arch4Sm90ELb0ELb0ELb1ELb1ELb0ELb0ELb0ELb1ELb1ELb1ELb0ELb0EEENS1_21CollectiveEpilogueFwdINS6_IJSA_SA_SB_EEES9_SD_SF_Li256ELb1ELb1ELb0ELb0EEENS1_36VarlenDynamicPersistentTileSchedulerILi128ELi176ELi256ELi128ELb0ELb1ELb1ELb0ELb1ELb1EEEEEEEEEvNT_6ParamsE,"a",@progbits
	.sectionflags	@""
	.align	4
.nv.constant0._ZN7cutlass13device_kernelIN5flash11enable_sm90INS1_16FlashAttnFwdSm90INS1_25CollectiveMainloopFwdSm90ILi2EN4cute5tupleIJNS5_1CILi1EEES8_S8_EEENS6_IJNS7_ILi128EEENS7_ILi176EEESA_EEELi128ENS_10bfloat16_tEfNS_4arch4Sm90ELb0ELb0ELb1ELb1ELb0ELb0ELb0ELb1ELb1ELb1ELb0ELb0EEENS1_21CollectiveEpilogueFwdINS6_IJSA_SA_SB_EEES9_SD_SF_Li256ELb1ELb1ELb0ELb0EEENS1_36VarlenDynamicPersistentTileSchedulerILi128ELi176ELi256ELi128ELb0ELb1ELb1ELb0ELb1ELb1EEEEEEEEEvNT_6ParamsE:
	.zero		3584


//--------------------- .nv.constant0._ZN7cutlass13device_kernelIN5flash11enable_sm90INS1_16FlashAttnFwdSm90INS1_25CollectiveMainloopFwdSm90ILi2EN4cute5tupleIJNS5_1CILi1EEES8_S8_EEENS6_IJNS7_ILi128EEENS7_ILi176EEESA_EEELi128ENS_10bfloat16_tEfNS_4arch4Sm90ELb0ELb0ELb1ELb1ELb0ELb1ELb0ELb1ELb1ELb1ELb0ELb0EEENS1_21CollectiveEpilogueFwdINS6_IJSA_SA_SB_EEES9_SD_SF_Li256ELb1ELb1ELb0ELb0EEENS1_36VarlenDynamicPersistentTileSchedulerILi128ELi176ELi256ELi128ELb0ELb1ELb1ELb0ELb1ELb1EEEEEEEEEvNT_6ParamsE --------------------------
	.section	.nv.constant0._ZN7cutlass13device_kernelIN5flash11enable_sm90INS1_16FlashAttnFwdSm90INS1_25CollectiveMainloopFwdSm90ILi2EN4cute5tupleIJNS5_1CILi1EEES8_S8_EEENS6_IJNS7_ILi128EEENS7_ILi176EEESA_EEELi128ENS_10bfloat16_tEfNS_4arch4Sm90ELb0ELb0ELb1ELb1ELb0ELb1ELb0ELb1ELb1ELb1ELb0ELb0EEENS1_21CollectiveEpilogueFwdINS6_IJSA_SA_SB_EEES9_SD_SF_Li256ELb1ELb1ELb0ELb0EEENS1_36VarlenDynamicPersistentTileSchedulerILi128ELi176ELi256ELi128ELb0ELb1ELb1ELb0ELb1ELb1EEEEEEEEEvNT_6ParamsE,"a",@progbits
	.sectionflags	@""
	.align	4
.nv.constant0._ZN7cutlass13device_kernelIN5flash11enable_sm90INS1_16FlashAttnFwdSm90INS1_25CollectiveMainloopFwdSm90ILi2EN4cute5tupleIJNS5_1CILi1EEES8_S8_EEENS6_IJNS7_ILi128EEENS7_ILi176EEESA_EEELi128ENS_10bfloat16_tEfNS_4arch4Sm90ELb0ELb0ELb1ELb1ELb0ELb1ELb0ELb1ELb1ELb1ELb0ELb0EEENS1_21CollectiveEpilogueFwdINS6_IJSA_SA_SB_EEES9_SD_SF_Li256ELb1ELb1ELb0ELb0EEENS1_36VarlenDynamicPersistentTileSchedulerILi128ELi176ELi256ELi128ELb0ELb1ELb1ELb0ELb1ELb1EEEEEEEEEvNT_6ParamsE:
	.zero		3584


//--------------------- .nv.constant0._ZN7cutlass13device_kernelIN5flash11enable_sm90INS1_16FlashAttnFwdSm90INS1_25CollectiveMainloopFwdSm90ILi2EN4cute5tupleIJNS5_1CILi1EEES8_S8_EEENS6_IJNS7_ILi128EEESA_SA_EEELi128ENS_10bfloat16_tEfNS_4arch4Sm90ELb0ELb1ELb1ELb0ELb0ELb0ELb0ELb1ELb1ELb1ELb0ELb0EEENS1_21CollectiveEpilogueFwdISB_S9_SC_SE_Li256ELb0ELb1ELb0ELb0EEENS1_30DynamicPersistentTileSchedulerILi256ELi128ELb0ELb1ELb1EEEEEEEEEvNT_6ParamsE --------------------------
	.section	.nv.constant0._ZN7cutlass13device_kernelIN5flash11enable_sm90INS1_16FlashAttnFwdSm90INS1_25CollectiveMainloopFwdSm90ILi2EN4cute5tupleIJNS5_1CILi1EEES8_S8_EEENS6_IJNS7_ILi128EEESA_SA_EEELi128ENS_10bfloat16_tEfNS_4arch4Sm90ELb0ELb1ELb1ELb0ELb0ELb0ELb0ELb1ELb1ELb1ELb0ELb0EEENS1_21CollectiveEpilogueFwdISB_S9_SC_SE_Li256ELb0ELb1ELb0ELb0EEENS1_30DynamicPersistentTileSchedulerILi256ELi128ELb0ELb1ELb1EEEEEEEEEvNT_6ParamsE,"a",@progbits
	.sectionflags	@""
	.align	4
.nv.constant0._ZN7cutlass13device_kernelIN5flash11enable_sm90INS1_16FlashAttnFwdSm90INS1_25CollectiveMainloopFwdSm90ILi2EN4cute5tupleIJNS5_1CILi1EEES8_S8_EEENS6_IJNS7_ILi128EEESA_SA_EEELi128ENS_10bfloat16_tEfNS_4arch4Sm90ELb0ELb1ELb1ELb0ELb0ELb0ELb0ELb1ELb1ELb1ELb0ELb0EEENS1_21CollectiveEpilogueFwdISB_S9_SC_SE_Li256ELb0ELb1ELb0ELb0EEENS1_30DynamicPersistentTileSchedulerILi256ELi128ELb0ELb1ELb1EEEEEEEEEvNT_6ParamsE:
	.zero		3584


//--------------------- .nv.constant0._ZN7cutlass13device_kernelIN5flash11enable_sm90INS1_16FlashAttnFwdSm90INS1_25CollectiveMainloopFwdSm90ILi2EN4cute5tupleIJNS5_1CILi1EEES8_S8_EEENS6_IJNS7_ILi128EEESA_SA_EEELi128ENS_10bfloat16_tEfNS_4arch4Sm90ELb0ELb1ELb1ELb1ELb0ELb0ELb0ELb1ELb1ELb1ELb0ELb0EEENS1_21CollectiveEpilogueFwdISB_S9_SC_SE_Li256ELb1ELb1ELb0ELb0EEENS1_36VarlenDynamicPersistentTileSchedulerILi128ELi128ELi256ELi128ELb0ELb1ELb1ELb1ELb0ELb1EEEEEEEEEvNT_6ParamsE --------------------------
	.section	.nv.constant0._ZN7cutlass13device_kernelIN5flash11enable_sm90INS1_16FlashAttnFwdSm90INS1_25CollectiveMainloopFwdSm90ILi2EN4cute5tupleIJNS5_1CILi1EEES8_S8_EEENS6_IJNS7_ILi128EEESA_SA_EEELi128ENS_10bfloat16_tEfNS_4arch4Sm90ELb0ELb1ELb1ELb1ELb0ELb0ELb0ELb1ELb1ELb1ELb0ELb0EEENS1_21CollectiveEpilogueFwdISB_S9_SC_SE_Li256ELb1ELb1ELb0ELb0EEENS1_36VarlenDynamicPersistentTileSchedulerILi128ELi128ELi256ELi128ELb0ELb1ELb1ELb1ELb0ELb1EEEEEEEEEvNT_6ParamsE,"a",@progbits
	.sectionflags	@""
	.align	4
.nv.constant0._ZN7cutlass13device_kernelIN5flash11enable_sm90INS1_16FlashAttnFwdSm90INS1_25CollectiveMainloopFwdSm90ILi2EN4cute5tupleIJNS5_1CILi1EEES8_S8_EEENS6_IJNS7_ILi128EEESA_SA_EEELi128ENS_10bfloat16_tEfNS_4arch4Sm90ELb0ELb1ELb1ELb1ELb0ELb0ELb0ELb1ELb1ELb1ELb0ELb0EEENS1_21CollectiveEpilogueFwdISB_S9_SC_SE_Li256ELb1ELb1ELb0ELb0EEENS1_36VarlenDynamicPersistentTileSchedulerILi128ELi128ELi256ELi128ELb0ELb1ELb1ELb1ELb0ELb1EEEEEEEEEvNT_6ParamsE:
	.zero		3584


//--------------------- .nv.constant0._ZN7cutlass13device_kernelIN5flash11enable_sm90INS1_16FlashAttnFwdSm90INS1_25CollectiveMainloopFwdSm90ILi2EN4cute5tupleIJNS5_1CILi1EEES8_S8_EEENS6_IJNS7_ILi128EEESA_SA_EEELi128ENS_10bfloat16_tEfNS_4arch4Sm90ELb0ELb1ELb1ELb1ELb0ELb1ELb0ELb1ELb1ELb1ELb0ELb0EEENS1_21CollectiveEpilogueFwdISB_S9_SC_SE_Li256ELb1ELb1ELb0ELb0EEENS1_36VarlenDynamicPersistentTileSchedulerILi128ELi128ELi256ELi128ELb0ELb1ELb1ELb1ELb0ELb1EEEEEEEEEvNT_6ParamsE --------------------------
	.section	.nv.constant0._ZN7cutlass13device_kernelIN5flash11enable_sm90INS1_16FlashAttnFwdSm90INS1_25CollectiveMainloopFwdSm90ILi2EN4cute5tupleIJNS5_1CILi1EEES8_S8_EEENS6_IJNS7_ILi128EEESA_SA_EEELi128ENS_10bfloat16_tEfNS_4arch4Sm90ELb0ELb1ELb1ELb1ELb0ELb1ELb0ELb1ELb1ELb1ELb0ELb0EEENS1_21CollectiveEpilogueFwdISB_S9_SC_SE_Li256ELb1ELb1ELb0ELb0EEENS1_36VarlenDynamicPersistentTileSchedulerILi128ELi128ELi256ELi128ELb0ELb1ELb1ELb1ELb0ELb1EEEEEEEEEvNT_6ParamsE,"a",@progbits
	.sectionflags	@""
	.align	4
.nv.constant0._ZN7cutlass13device_kernelIN5flash11enable_sm90INS1_16FlashAttnFwdSm90INS1_25CollectiveMainloopFwdSm90ILi2EN4cute5tupleIJNS5_1CILi1EEES8_S8_EEENS6_IJNS7_ILi128EEESA_SA_EEELi128ENS_10bfloat16_tEfNS_4arch4Sm90ELb0ELb1ELb1ELb1ELb0ELb1ELb0ELb1ELb1ELb1ELb0ELb0EEENS1_21CollectiveEpilogueFwdISB_S9_SC_SE_Li256ELb1ELb1ELb0ELb0EEENS1_36VarlenDynamicPersistentTileSchedulerILi128ELi128ELi256ELi128ELb0ELb1ELb1ELb1ELb0ELb1EEEEEEEEEvNT_6ParamsE:
	.zero		3584


//--------------------- .nv.constant0._ZN7cutlass13device_kernelIN5flash11enable_sm90INS1_16FlashAttnFwdSm90INS1_25CollectiveMainloopFwdSm90ILi2EN4cute5tupleIJNS5_1CILi1EEES8_S8_EEENS6_IJNS7_ILi128EEESA_SA_EEELi128ENS_10bfloat16_tEfNS_4arch4Sm90ELb1ELb0ELb1ELb0ELb0ELb0ELb0ELb1ELb1ELb1ELb0ELb0EEENS1_21CollectiveEpilogueFwdISB_S9_SC_SE_Li256ELb0ELb1ELb0ELb0EEENS1_30DynamicPersistentTileSchedulerILi256ELi128ELb0ELb1ELb1EEEEEEEEEvNT_6ParamsE --------------------------
	.section	.nv.constant0._ZN7cutlass13device_kernelIN5flash11enable_sm90INS1_16FlashAttnFwdSm90INS1_25CollectiveMainloopFwdSm90ILi2EN4cute5tupleIJNS5_1CILi1EEES8_S8_EEENS6_IJNS7_ILi128EEESA_SA_EEELi128ENS_10bfloat16_tEfNS_4arch4Sm90ELb1ELb0ELb1ELb0ELb0ELb0ELb0ELb1ELb1ELb1ELb0ELb0EEENS1_21CollectiveEpilogueFwdISB_S9_SC_SE_Li256ELb0ELb1ELb0ELb0EEENS1_30DynamicPersistentTileSchedulerILi256ELi128ELb0ELb1ELb1EEEEEEEEEvNT_6ParamsE,"a",@progbits
	.sectionflags	@""
	.align	4
.nv.constant0._ZN7cutlass13device_kernelIN5flash11enable_sm90INS1_16FlashAttnFwdSm90INS1_25CollectiveMainloopFwdSm90ILi2EN4cute5tupleIJNS5_1CILi1EEES8_S8_EEENS6_IJNS7_ILi128EEESA_SA_EEELi128ENS_10bfloat16_tEfNS_4arch4Sm90ELb1ELb0ELb1ELb0ELb0ELb0ELb0ELb1ELb1ELb1ELb0ELb0EEENS1_21CollectiveEpilogueFwdISB_S9_SC_SE_Li256ELb0ELb1ELb0ELb0EEENS1_30DynamicPersistentTileSchedulerILi256ELi128ELb0ELb1ELb1EEEEEEEEEvNT_6ParamsE:
	.zero		3584


//--------------------- .nv.constant0._ZN7cutlass13device_kernelIN5flash11enable_sm90INS1_16FlashAttnFwdSm90INS1_25CollectiveMainloopFwdSm90ILi2EN4cute5tupleIJNS5_1CILi1EEES8_S8_EEENS6_IJNS7_ILi128EEESA_SA_EEELi128ENS_10bfloat16_tEfNS_4arch4Sm90ELb1ELb0ELb1ELb1ELb0ELb0ELb0ELb1ELb1ELb1ELb0ELb0EEENS1_21CollectiveEpilogueFwdISB_S9_SC_SE_Li256ELb1ELb1ELb0ELb0EEENS1_36VarlenDynamicPersistentTileSchedulerILi128ELi128ELi256ELi128ELb0ELb1ELb1ELb1ELb1ELb1EEEEEEEEEvNT_6ParamsE --------------------------
	.section	.nv.constant0._ZN7cutlass13device_kernelIN5flash11enable_sm90INS1_16FlashAttnFwdSm90INS1_25CollectiveMainloopFwdSm90ILi2EN4cute5tupleIJNS5_1CILi1EEES8_S8_EEENS6_IJNS7_ILi128EEESA_SA_EEELi128ENS_10bfloat16_tEfNS_4arch4Sm90ELb1ELb0ELb1ELb1ELb0ELb0ELb0ELb1ELb1ELb1ELb0ELb0EEENS1_21CollectiveEpilogueFwdISB_S9_SC_SE_Li256ELb1ELb1ELb0ELb0EEENS1_36VarlenDynamicPersistentTileSchedulerILi128ELi128ELi256ELi128ELb0ELb1ELb1ELb1ELb1ELb1EEEEEEEEEvNT_6ParamsE,"a",@progbits
	.sectionflags	@""
	.align	4
.nv.constant0._ZN7cutlass13device_kernelIN5flash11enable_sm90INS1_16FlashAttnFwdSm90INS1_25CollectiveMainloopFwdSm90ILi2EN4cute5tupleIJNS5_1CILi1EEES8_S8_EEENS6_IJNS7_ILi128EEESA_SA_EEELi128ENS_10bfloat16_tEfNS_4arch4Sm90ELb1ELb0ELb1ELb1ELb0ELb0ELb0ELb1ELb1ELb1ELb0ELb0EEENS1_21CollectiveEpilogueFwdISB_S9_SC_SE_Li256ELb1ELb1ELb0ELb0EEENS1_36VarlenDynamicPersistentTileSchedulerILi128ELi128ELi256ELi128ELb0ELb1ELb1ELb1ELb1ELb1EEEEEEEEEvNT_6ParamsE:
	.zero		3584


//--------------------- .nv.constant0._ZN7cutlass13device_kernelIN5flash11enable_sm90INS1_16FlashAttnFwdSm90INS1_25CollectiveMainloopFwdSm90ILi2EN4cute5tupleIJNS5_1CILi1EEES8_S8_EEENS6_IJNS7_ILi128EEESA_SA_EEELi128ENS_10bfloat16_tEfNS_4arch4Sm90ELb1ELb0ELb1ELb1ELb0ELb1ELb0ELb1ELb1ELb1ELb0ELb0EEENS1_21CollectiveEpilogueFwdISB_S9_SC_SE_Li256ELb1ELb1ELb0ELb0EEENS1_36VarlenDynamicPersistentTileSchedulerILi128ELi128ELi256ELi128ELb0ELb1ELb1ELb1ELb1ELb1EEEEEEEEEvNT_6ParamsE --------------------------
	.section	.nv.constant0._ZN7cutlass13device_kernelIN5flash11enable_sm90INS1_16FlashAttnFwdSm90INS1_25CollectiveMainloopFwdSm90ILi2EN4cute5tupleIJNS5_1CILi1EEES8_S8_EEENS6_IJNS7_ILi128EEESA_SA_EEELi128ENS_10bfloat16_tEfNS_4arch4Sm90ELb1ELb0ELb1ELb1ELb0ELb1ELb0ELb1ELb1ELb1ELb0ELb0EEENS1_21CollectiveEpilogueFwdISB_S9_SC_SE_Li256ELb1ELb1ELb0ELb0EEENS1_36VarlenDynamicPersistentTileSchedulerILi128ELi128ELi256ELi128ELb0ELb1ELb1ELb1ELb1ELb1EEEEEEEEEvNT_6ParamsE,"a",@progbits
	.sectionflags	@""
	.align	4
.nv.constant0._ZN7cutlass13device_kernelIN5flash11enable_sm90INS1_16FlashAttnFwdSm90INS1_25CollectiveMainloopFwdSm90ILi2EN4cute5tupleIJNS5_1CILi1EEES8_S8_EEENS6_IJNS7_ILi128EEESA_SA_EEELi128ENS_10bfloat16_tEfNS_4arch4Sm90ELb1ELb0ELb1ELb1ELb0ELb1ELb0ELb1ELb1ELb1ELb0ELb0EEENS1_21CollectiveEpilogueFwdISB_S9_SC_SE_Li256ELb1ELb1ELb0ELb0EEENS1_36VarlenDynamicPersistentTileSchedulerILi128ELi128ELi256ELi128ELb0ELb1ELb1ELb1ELb1ELb1EEEEEEEEEvNT_6ParamsE:
	.zero		3584


//--------------------- SYMBOLS --------------------------

	.type		.nv.reservedSmem.offset0,@object
	.size		.nv.reservedSmem.offset0,0x4
